	.target	sm_100a

	.elftype	@"ET_EXEC"


//--------------------- .note.nv.tkinfo           --------------------------
	.section	.note.nv.tkinfo,"",@"SHT_NOTE"
	.sectionflags	@"SHF_NOTE_NV_TKINFO"
	.tkinfo
        /*0018*/ 	.word	0x00000002
        /*0030*/ 	.string	""
        /*0030*/ 	.string	"ptxas"
        /*0030*/ 	.string	"Cuda compilation tools, release 13.0, V13.0.88"
        /*0030*/ 	.string	"Build cuda_13.0.r13.0/compiler.36424714_0"
        /*0030*/ 	.string	"-arch sm_100a -m 64 "



//--------------------- .note.nv.cuinfo           --------------------------
	.section	.note.nv.cuinfo,"",@"SHT_NOTE"
	.sectionflags	@"SHF_NOTE_NV_CUINFO"
        /*0018*/ 	.short	0x0002
        /*001a*/ 	.short	0x0064
        /*001c*/ 	.short	0x0082
	.zero		2


//--------------------- .nv.info                  --------------------------
	.section	.nv.info,"",@"SHT_CUDA_INFO"
	.align	4


	//----- nvinfo : EIATTR_REGCOUNT
	.align		4
        /*0000*/ 	.byte	0x04, 0x2f
        /*0002*/ 	.short	(.L_19 - .L_18)
	.align		4
.L_18:
        /*0004*/ 	.word	index@(_ZN7cutlass13device_kernelINS_4gemm6kernel13GemmUniversalIN4cute5tupleIJiiiiEEENS1_10collective13CollectiveMmaINS1_35MainloopSm100TmaUmmaWarpSpecializedILi13ELi2ELi4ENS5_IJNS4_1CILi4EEESB_NSA_ILi1EEEEEEEENS5_IJNSA_ILi128EEESF_NSA_ILi64EEEEEENS_6half_tENS5_IJlSC_lEEESI_SJ_NS4_8TiledMMAINS4_8MMA_AtomIJNS4_26SM100_MMA_F16BF16_2x1SM_SSISI_SI_fLi128ELi128ELNS4_4UMMA5MajorE0ELSO_0ELNSN_7ScaleInE0ELSP_0EEEEEENS4_6LayoutINS5_IJSC_SC_SC_EEENS5_IJNSA_ILi0EEESU_SU_EEEEENS5_IJNS4_10UnderscoreESX_SX_EEEEENS4_28SM100_TMA_2SM_LOAD_MULTICASTENS4_14ComposedLayoutINS4_7SwizzleILi3ELi4ELi3EEENS4_18smem_ptr_flag_bitsILi16EEENSS_INS5_IJNSA_ILi8EEESG_EEENS5_IJSG_SC_EEEEEEEvNS4_8identityES10_S1A_vS1B_EENS_8epilogue10collective18CollectiveEpilogueINS1D_23Sm100TmaWarpSpecializedILi4ELi2ELi16ELb1ELb0EEEJNS5_IJSG_SF_SG_EEENS5_IJNSS_ISG_SC_EENSS_INS5_IJNSA_ILi16EEENSA_ILi2EEEEEENS5_IJSC_SG_EEEEEEEESI_SJ_SI_SJ_NS1D_6fusion15FusionCallbacksIS1H_NS1Q_17LinearCombinationISI_fSI_fLNS_15FloatRoundStyleE2EEES1I_S1P_JEEENS4_5SM1004TMEM4LOAD26SM100_TMEM_LOAD_32dp32b16xENS4_13SM90_TMA_LOADENS11_INS12_ILi1ELi4ELi3EEES15_NSS_INS5_IJS16_S1K_EEENS5_IJS1K_SC_EEEEEEENS4_39AutoVectorizingCopyWithAssumedAlignmentILi128EEENS4_14SM90_TMA_STOREES25_S27_S27_EEEvvEEEEvNT_6ParamsE)
        /*0008*/ 	.word	0x00000045


	//----- nvinfo : EIATTR_FRAME_SIZE
	.align		4
.L_19:
        /*000c*/ 	.byte	0x04, 0x11
        /*000e*/ 	.short	(.L_21 - .L_20)
	.align		4
.L_20:
        /*0010*/ 	.word	index@($__internal_2_$__cuda_sm10x_tcgen05_guardrail_trap_unallocated_columns_being_dealloced)
        /*0014*/ 	.word	0x00000000


	//----- nvinfo : EIATTR_FRAME_SIZE
	.align		4
.L_21:
        /*0018*/ 	.byte	0x04, 0x11
        /*001a*/ 	.short	(.L_23 - .L_22)
	.align		4
.L_22:
        /*001c*/ 	.word	index@($__internal_1_$__cuda_sm10x_tcgen05_guardrail_trap_phase_invalid_during_alloc)
        /*0020*/ 	.word	0x00000000


	//----- nvinfo : EIATTR_FRAME_SIZE
	.align		4
.L_23:
        /*0024*/ 	.byte	0x04, 0x11
        /*0026*/ 	.short	(.L_25 - .L_24)
	.align		4
.L_24:
        /*0028*/ 	.word	index@($__internal_0_$__cuda_sm10x_tcgen05_guardrail_trap_col_being_dealloced_not_returned_by_alloc)
        /*002c*/ 	.word	0x00000000


	//----- nvinfo : EIATTR_FRAME_SIZE
	.align		4
.L_25:
        /*0030*/ 	.byte	0x04, 0x11
        /*0032*/ 	.short	(.L_27 - .L_26)
	.align		4
.L_26:
        /*0034*/ 	.word	index@(_ZN7cutlass13device_kernelINS_4gemm6kernel13GemmUniversalIN4cute5tupleIJiiiiEEENS1_10collective13CollectiveMmaINS1_35MainloopSm100TmaUmmaWarpSpecializedILi13ELi2ELi4ENS5_IJNS4_1CILi4EEESB_NSA_ILi1EEEEEEEENS5_IJNSA_ILi128EEESF_NSA_ILi64EEEEEENS_6half_tENS5_IJlSC_lEEESI_SJ_NS4_8TiledMMAINS4_8MMA_AtomIJNS4_26SM100_MMA_F16BF16_2x1SM_SSISI_SI_fLi128ELi128ELNS4_4UMMA5MajorE0ELSO_0ELNSN_7ScaleInE0ELSP_0EEEEEENS4_6LayoutINS5_IJSC_SC_SC_EEENS5_IJNSA_ILi0EEESU_SU_EEEEENS5_IJNS4_10UnderscoreESX_SX_EEEEENS4_28SM100_TMA_2SM_LOAD_MULTICASTENS4_14ComposedLayoutINS4_7SwizzleILi3ELi4ELi3EEENS4_18smem_ptr_flag_bitsILi16EEENSS_INS5_IJNSA_ILi8EEESG_EEENS5_IJSG_SC_EEEEEEEvNS4_8identityES10_S1A_vS1B_EENS_8epilogue10collective18CollectiveEpilogueINS1D_23Sm100TmaWarpSpecializedILi4ELi2ELi16ELb1ELb0EEEJNS5_IJSG_SF_SG_EEENS5_IJNSS_ISG_SC_EENSS_INS5_IJNSA_ILi16EEENSA_ILi2EEEEEENS5_IJSC_SG_EEEEEEEESI_SJ_SI_SJ_NS1D_6fusion15FusionCallbacksIS1H_NS1Q_17LinearCombinationISI_fSI_fLNS_15FloatRoundStyleE2EEES1I_S1P_JEEENS4_5SM1004TMEM4LOAD26SM100_TMEM_LOAD_32dp32b16xENS4_13SM90_TMA_LOADENS11_INS12_ILi1ELi4ELi3EEES15_NSS_INS5_IJS16_S1K_EEENS5_IJS1K_SC_EEEEEEENS4_39AutoVectorizingCopyWithAssumedAlignmentILi128EEENS4_14SM90_TMA_STOREES25_S27_S27_EEEvvEEEEvNT_6ParamsE)
        /*0038*/ 	.word	0x00000000


	//----- nvinfo : EIATTR_MIN_STACK_SIZE
	.align		4
.L_27:
        /*003c*/ 	.byte	0x04, 0x12
        /*003e*/ 	.short	(.L_29 - .L_28)
	.align		4
.L_28:
        /*0040*/ 	.word	index@(_ZN7cutlass13device_kernelINS_4gemm6kernel13GemmUniversalIN4cute5tupleIJiiiiEEENS1_10collective13CollectiveMmaINS1_35MainloopSm100TmaUmmaWarpSpecializedILi13ELi2ELi4ENS5_IJNS4_1CILi4EEESB_NSA_ILi1EEEEEEEENS5_IJNSA_ILi128EEESF_NSA_ILi64EEEEEENS_6half_tENS5_IJlSC_lEEESI_SJ_NS4_8TiledMMAINS4_8MMA_AtomIJNS4_26SM100_MMA_F16BF16_2x1SM_SSISI_SI_fLi128ELi128ELNS4_4UMMA5MajorE0ELSO_0ELNSN_7ScaleInE0ELSP_0EEEEEENS4_6LayoutINS5_IJSC_SC_SC_EEENS5_IJNSA_ILi0EEESU_SU_EEEEENS5_IJNS4_10UnderscoreESX_SX_EEEEENS4_28SM100_TMA_2SM_LOAD_MULTICASTENS4_14ComposedLayoutINS4_7SwizzleILi3ELi4ELi3EEENS4_18smem_ptr_flag_bitsILi16EEENSS_INS5_IJNSA_ILi8EEESG_EEENS5_IJSG_SC_EEEEEEEvNS4_8identityES10_S1A_vS1B_EENS_8epilogue10collective18CollectiveEpilogueINS1D_23Sm100TmaWarpSpecializedILi4ELi2ELi16ELb1ELb0EEEJNS5_IJSG_SF_SG_EEENS5_IJNSS_ISG_SC_EENSS_INS5_IJNSA_ILi16EEENSA_ILi2EEEEEENS5_IJSC_SG_EEEEEEEESI_SJ_SI_SJ_NS1D_6fusion15FusionCallbacksIS1H_NS1Q_17LinearCombinationISI_fSI_fLNS_15FloatRoundStyleE2EEES1I_S1P_JEEENS4_5SM1004TMEM4LOAD26SM100_TMEM_LOAD_32dp32b16xENS4_13SM90_TMA_LOADENS11_INS12_ILi1ELi4ELi3EEES15_NSS_INS5_IJS16_S1K_EEENS5_IJS1K_SC_EEEEEEENS4_39AutoVectorizingCopyWithAssumedAlignmentILi128EEENS4_14SM90_TMA_STOREES25_S27_S27_EEEvvEEEEvNT_6ParamsE)
        /*0044*/ 	.word	0x00000000
.L_29:


//--------------------- .nv.compat                --------------------------
	.section	.nv.compat,"",@"SHT_CUDA_COMPAT_INFO"
	.align	4
        /*0000*/ 	.byte	0x02, 0x09, 0x01, 0x00, 0x02, 0x02, 0x02, 0x00, 0x02, 0x05, 0x05, 0x00, 0x03, 0x07, 0x01, 0x01
        /*0010*/ 	.byte	0x02, 0x03, 0x01, 0x00, 0x02, 0x06, 0x01, 0x00, 0x04, 0x0b, 0x08, 0x00, 0x09, 0x00, 0x00, 0x00
        /*0020*/ 	.byte	0x00, 0x00, 0x00, 0x00


//--------------------- .nv.info._ZN7cutlass13device_kernelINS_4gemm6kernel13GemmUniversalIN4cute5tupleIJiiiiEEENS1_10collective13CollectiveMmaINS1_35MainloopSm100TmaUmmaWarpSpecializedILi13ELi2ELi4ENS5_IJNS4_1CILi4EEESB_NSA_ILi1EEEEEEEENS5_IJNSA_ILi128EEESF_NSA_ILi64EEEEEENS_6half_tENS5_IJlSC_lEEESI_SJ_NS4_8TiledMMAINS4_8MMA_AtomIJNS4_26SM100_MMA_F16BF16_2x1SM_SSISI_SI_fLi128ELi128ELNS4_4UMMA5MajorE0ELSO_0ELNSN_7ScaleInE0ELSP_0EEEEEENS4_6LayoutINS5_IJSC_SC_SC_EEENS5_IJNSA_ILi0EEESU_SU_EEEEENS5_IJNS4_10UnderscoreESX_SX_EEEEENS4_28SM100_TMA_2SM_LOAD_MULTICASTENS4_14ComposedLayoutINS4_7SwizzleILi3ELi4ELi3EEENS4_18smem_ptr_flag_bitsILi16EEENSS_INS5_IJNSA_ILi8EEESG_EEENS5_IJSG_SC_EEEEEEEvNS4_8identityES10_S1A_vS1B_EENS_8epilogue10collective18CollectiveEpilogueINS1D_23Sm100TmaWarpSpecializedILi4ELi2ELi16ELb1ELb0EEEJNS5_IJSG_SF_SG_EEENS5_IJNSS_ISG_SC_EENSS_INS5_IJNSA_ILi16EEENSA_ILi2EEEEEENS5_IJSC_SG_EEEEEEEESI_SJ_SI_SJ_NS1D_6fusion15FusionCallbacksIS1H_NS1Q_17LinearCombinationISI_fSI_fLNS_15FloatRoundStyleE2EEES1I_S1P_JEEENS4_5SM1004TMEM4LOAD26SM100_TMEM_LOAD_32dp32b16xENS4_13SM90_TMA_LOADENS11_INS12_ILi1ELi4ELi3EEES15_NSS_INS5_IJS16_S1K_EEENS5_IJS1K_SC_EEEEEEENS4_39AutoVectorizingCopyWithAssumedAlignmentILi128EEENS4_14SM90_TMA_STOREES25_S27_S27_EEEvvEEEEvNT_6ParamsE --------------------------
	.section	.nv.info._ZN7cutlass13device_kernelINS_4gemm6kernel13GemmUniversalIN4cute5tupleIJiiiiEEENS1_10collective13CollectiveMmaINS1_35MainloopSm100TmaUmmaWarpSpecializedILi13ELi2ELi4ENS5_IJNS4_1CILi4EEESB_NSA_ILi1EEEEEEEENS5_IJNSA_ILi128EEESF_NSA_ILi64EEEEEENS_6half_tENS5_IJlSC_lEEESI_SJ_NS4_8TiledMMAINS4_8MMA_AtomIJNS4_26SM100_MMA_F16BF16_2x1SM_SSISI_SI_fLi128ELi128ELNS4_4UMMA5MajorE0ELSO_0ELNSN_7ScaleInE0ELSP_0EEEEEENS4_6LayoutINS5_IJSC_SC_SC_EEENS5_IJNSA_ILi0EEESU_SU_EEEEENS5_IJNS4_10UnderscoreESX_SX_EEEEENS4_28SM100_TMA_2SM_LOAD_MULTICASTENS4_14ComposedLayoutINS4_7SwizzleILi3ELi4ELi3EEENS4_18smem_ptr_flag_bitsILi16EEENSS_INS5_IJNSA_ILi8EEESG_EEENS5_IJSG_SC_EEEEEEEvNS4_8identityES10_S1A_vS1B_EENS_8epilogue10collective18CollectiveEpilogueINS1D_23Sm100TmaWarpSpecializedILi4ELi2ELi16ELb1ELb0EEEJNS5_IJSG_SF_SG_EEENS5_IJNSS_ISG_SC_EENSS_INS5_IJNSA_ILi16EEENSA_ILi2EEEEEENS5_IJSC_SG_EEEEEEEESI_SJ_SI_SJ_NS1D_6fusion15FusionCallbacksIS1H_NS1Q_17LinearCombinationISI_fSI_fLNS_15FloatRoundStyleE2EEES1I_S1P_JEEENS4_5SM1004TMEM4LOAD26SM100_TMEM_LOAD_32dp32b16xENS4_13SM90_TMA_LOADENS11_INS12_ILi1ELi4ELi3EEES15_NSS_INS5_IJS16_S1K_EEENS5_IJS1K_SC_EEEEEEENS4_39AutoVectorizingCopyWithAssumedAlignmentILi128EEENS4_14SM90_TMA_STOREES25_S27_S27_EEEvvEEEEvNT_6ParamsE,"",@"SHT_CUDA_INFO"
	.sectionflags	@""
	.align	4


	//----- nvinfo : EIATTR_CUDA_API_VERSION
	.align		4
        /*0000*/ 	.byte	0x04, 0x37
        /*0002*/ 	.short	(.L_31 - .L_30)
.L_30:
        /*0004*/ 	.word	0x00000082


	//----- nvinfo : EIATTR_KPARAM_INFO
	.align		4
.L_31:
        /*0008*/ 	.byte	0x04, 0x17
        /*000a*/ 	.short	(.L_33 - .L_32)
.L_32:
        /*000c*/ 	.word	0x00000000
        /*0010*/ 	.short	0x0000
        /*0012*/ 	.short	0x0000
        /*0014*/ 	.byte	0x00, 0xf0, 0x01, 0x20


	//----- nvinfo : EIATTR_AT_ENTRY_FRAGMENTS
	.align		4
.L_33:
        /*0018*/ 	.byte	0x04, 0x4f
        /*001a*/ 	.short	(.L_35 - .L_34)


	//   ....[0]....
.L_34:
        /*001c*/ 	.word	0x00000007


	//----- nvinfo : EIATTR_RESERVED_SMEM_USED
	.align		4
.L_35:
        /*0020*/ 	.byte	0x01, 0x41
	.zero		2


	//----- nvinfo : EIATTR_SPARSE_MMA_MASK
	.align		4
        /*0024*/ 	.byte	0x03, 0x50
        /*0026*/ 	.short	0x0000


	//----- nvinfo : EIATTR_TCGEN05_2CTA_USED
	.align		4
        /*0028*/ 	.byte	0x01, 0x52
	.zero		2


	//----- nvinfo : EIATTR_MAXREG_COUNT
	.align		4
        /*002c*/ 	.byte	0x03, 0x1b
        /*002e*/ 	.short	0x00ff


	//----- nvinfo : EIATTR_NUM_BARRIERS
	.align		4
        /*0030*/ 	.byte	0x02, 0x4c
        /*0032*/ 	.byte	0x07
	.zero		1


	//----- nvinfo : EIATTR_EXTERNS
	.align		4
        /*0034*/ 	.byte	0x04, 0x0f
        /*0036*/ 	.short	(.L_37 - .L_36)


	//   ....[0]....
	.align		4
.L_36:
        /*0038*/ 	.word	index@(__assertfail)


	//----- nvinfo : EIATTR_MERCURY_ISA_VERSION
	.align		4
.L_37:
        /*003c*/ 	.byte	0x03, 0x5f
        /*003e*/ 	.short	0x0101


	//----- nvinfo : EIATTR_INT_WARP_WIDE_INSTR_OFFSETS
	.align		4
        /*0040*/ 	.byte	0x04, 0x31
        /*0042*/ 	.short	(.L_39 - .L_38)


	//   ....[0]....
.L_38:
        /*0044*/ 	.word	0x00000eb0


	//   ....[1]....
        /*0048*/ 	.word	0x00000f50


	//   ....[2]....
        /*004c*/ 	.word	0x00004c40


	//   ....[3]....
        /*0050*/ 	.word	0x00004c70


	//   ....[4]....
        /*0054*/ 	.word	0x00004c90


	//   ....[5]....
        /*0058*/ 	.word	0x000057d0


	//   ....[6]....
        /*005c*/ 	.word	0x00005870


	//   ....[7]....
        /*0060*/ 	.word	0x00005930


	//   ....[8]....
        /*0064*/ 	.word	0x000059a0


	//   ....[9]....
        /*0068*/ 	.word	0x00005a60


	//   ....[10]....
        /*006c*/ 	.word	0x00005b00


	//   ....[11]....
        /*0070*/ 	.word	0x00005b70


	//   ....[12]....
        /*0074*/ 	.word	0x00005c30


	//   ....[13]....
        /*0078*/ 	.word	0x00005cd0


	//   ....[14]....
        /*007c*/ 	.word	0x00005d70


	//   ....[15]....
        /*0080*/ 	.word	0x00005e60


	//   ....[16]....
        /*0084*/ 	.word	0x00005f30


	//----- nvinfo : EIATTR_COOP_GROUP_MASK_REGIDS
	.align		4
.L_39:
        /*0088*/ 	.byte	0x04, 0x29
        /*008a*/ 	.short	(.L_41 - .L_40)


	//   ....[0]....
.L_40:
        /*008c*/ 	.word	0xffffffff


	//   ....[1]....
        /*0090*/ 	.word	0xffffffff


	//   ....[2]....
        /*0094*/ 	.word	0xffffffff


	//   ....[3]....
        /*0098*/ 	.word	0xffffffff


	//   ....[4]....
        /*009c*/ 	.word	0xffffffff


	//   ....[5]....
        /*00a0*/ 	.word	0xffffffff


	//   ....[6]....
        /*00a4*/ 	.word	0xffffffff


	//   ....[7]....
        /*00a8*/ 	.word	0xffffffff


	//   ....[8]....
        /*00ac*/ 	.word	0xffffffff


	//   ....[9]....
        /*00b0*/ 	.word	0xffffffff


	//   ....[10]....
        /*00b4*/ 	.word	0xffffffff


	//   ....[11]....
        /*00b8*/ 	.word	0xffffffff


	//   ....[12]....
        /*00bc*/ 	.word	0xffffffff


	//   ....[13]....
        /*00c0*/ 	.word	0xffffffff


	//----- nvinfo : EIATTR_COOP_GROUP_INSTR_OFFSETS
	.align		4
.L_41:
        /*00c4*/ 	.byte	0x04, 0x28
        /*00c6*/ 	.short	(.L_43 - .L_42)


	//   ....[0]....
.L_42:
        /*00c8*/ 	.word	0x000000b0


	//   ....[1]....
        /*00cc*/ 	.word	0x00000510


	//   ....[2]....
        /*00d0*/ 	.word	0x00000820


	//   ....[3]....
        /*00d4*/ 	.word	0x000009b0


	//   ....[4]....
        /*00d8*/ 	.word	0x00000aa0


	//   ....[5]....
        /*00dc*/ 	.word	0x00000c00


	//   ....[6]....
        /*00e0*/ 	.word	0x00000d90


	//   ....[7]....
        /*00e4*/ 	.word	0x00000fd0


	//   ....[8]....
        /*00e8*/ 	.word	0x00002660


	//   ....[9]....
        /*00ec*/ 	.word	0x00003a20


	//   ....[10]....
        /*00f0*/ 	.word	0x00003ef0


	//   ....[11]....
        /*00f4*/ 	.word	0x00003f20


	//   ....[12]....
        /*00f8*/ 	.word	0x00004b40


	//   ....[13]....
        /*00fc*/ 	.word	0x00004d50


	//----- nvinfo : EIATTR_VRC_CTA_INIT_COUNT
	.align		4
.L_43:
        /*0100*/ 	.byte	0x02, 0x4a
        /*0102*/ 	.byte	0x80
	.zero		1


	//----- nvinfo : EIATTR_SYSCALL_OFFSETS
	.align		4
        /*0104*/ 	.byte	0x04, 0x46
        /*0106*/ 	.short	(.L_45 - .L_44)


	//   ....[0]....
.L_44:
        /*0108*/ 	.word	0x00006ab0


	//   ....[1]....
        /*010c*/ 	.word	0x00006ba0


	//   ....[2]....
        /*0110*/ 	.word	0x000072d0


	//   ....[3]....
        /*0114*/ 	.word	0x00007c00


	//   ....[4]....
        /*0118*/ 	.word	0x000084d0


	//   ....[5]....
        /*011c*/ 	.word	0x00008da0


	//----- nvinfo : EIATTR_MBARRIER_INSTR_OFFSETS
	.align		4
.L_45:
        /*0120*/ 	.byte	0x04, 0x39
        /*0122*/ 	.short	(.L_47 - .L_46)


	//   ....[0]....
.L_46:
        /*0124*/ 	.word	0x00000660
        /*0128*/ 	.word	0x000000ff
        /*012c*/ 	.word	0x00000000
        /*0130*/ 	.short	0x0100
        /*0132*/ 	.byte	0x04
	.zero		1


	//   ....[1]....
        /*0134*/ 	.word	0x00000670
        /*0138*/ 	.word	0x000000ff
        /*013c*/ 	.word	0x00000068
        /*0140*/ 	.short	0x0100
        /*0142*/ 	.byte	0x04
	.zero		1


	//   ....[2]....
        /*0144*/ 	.word	0x00000680
        /*0148*/ 	.word	0x000000ff
        /*014c*/ 	.word	0x00000008
        /*0150*/ 	.short	0x0100
        /*0152*/ 	.byte	0x04
	.zero		1


	//   ....[3]....
        /*0154*/ 	.word	0x00000690
        /*0158*/ 	.word	0x000000ff
        /*015c*/ 	.word	0x00000070
        /*0160*/ 	.short	0x0100
        /*0162*/ 	.byte	0x04
	.zero		1


	//   ....[4]....
        /*0164*/ 	.word	0x000006a0
        /*0168*/ 	.word	0x000000ff
        /*016c*/ 	.word	0x00000010
        /*0170*/ 	.short	0x0100
        /*0172*/ 	.byte	0x04
	.zero		1


	//   ....[5]....
        /*0174*/ 	.word	0x000006b0
        /*0178*/ 	.word	0x000000ff
        /*017c*/ 	.word	0x00000078
        /*0180*/ 	.short	0x0100
        /*0182*/ 	.byte	0x04
	.zero		1


	//   ....[6]....
        /*0184*/ 	.word	0x000006c0
        /*0188*/ 	.word	0x000000ff
        /*018c*/ 	.word	0x00000018
        /*0190*/ 	.short	0x0100
        /*0192*/ 	.byte	0x04
	.zero		1


	//   ....[7]....
        /*0194*/ 	.word	0x000006d0
        /*0198*/ 	.word	0x000000ff
        /*019c*/ 	.word	0x00000080
        /*01a0*/ 	.short	0x0100
        /*01a2*/ 	.byte	0x04
	.zero		1


	//   ....[8]....
        /*01a4*/ 	.word	0x000006e0
        /*01a8*/ 	.word	0x000000ff
        /*01ac*/ 	.word	0x00000020
        /*01b0*/ 	.short	0x0100
        /*01b2*/ 	.byte	0x04
	.zero		1


	//   ....[9]....
        /*01b4*/ 	.word	0x000006f0
        /*01b8*/ 	.word	0x000000ff
        /*01bc*/ 	.word	0x00000088
        /*01c0*/ 	.short	0x0100
        /*01c2*/ 	.byte	0x04
	.zero		1


	//   ....[10]....
        /*01c4*/ 	.word	0x00000700
        /*01c8*/ 	.word	0x000000ff
        /*01cc*/ 	.word	0x00000028
        /*01d0*/ 	.short	0x0100
        /*01d2*/ 	.byte	0x04
	.zero		1


	//   ....[11]....
        /*01d4*/ 	.word	0x00000710
        /*01d8*/ 	.word	0x000000ff
        /*01dc*/ 	.word	0x00000090
        /*01e0*/ 	.short	0x0100
        /*01e2*/ 	.byte	0x04
	.zero		1


	//   ....[12]....
        /*01e4*/ 	.word	0x00000720
        /*01e8*/ 	.word	0x000000ff
        /*01ec*/ 	.word	0x00000030
        /*01f0*/ 	.short	0x0100
        /*01f2*/ 	.byte	0x04
	.zero		1


	//   ....[13]....
        /*01f4*/ 	.word	0x00000730
        /*01f8*/ 	.word	0x000000ff
        /*01fc*/ 	.word	0x00000098
        /*0200*/ 	.short	0x0100
        /*0202*/ 	.byte	0x04
	.zero		1


	//   ....[14]....
        /*0204*/ 	.word	0x00000740
        /*0208*/ 	.word	0x000000ff
        /*020c*/ 	.word	0x00000038
        /*0210*/ 	.short	0x0100
        /*0212*/ 	.byte	0x04
	.zero		1


	//   ....[15]....
        /*0214*/ 	.word	0x00000750
        /*0218*/ 	.word	0x000000ff
        /*021c*/ 	.word	0x000000a0
        /*0220*/ 	.short	0x0100
        /*0222*/ 	.byte	0x04
	.zero		1


	//   ....[16]....
        /*0224*/ 	.word	0x00000760
        /*0228*/ 	.word	0x000000ff
        /*022c*/ 	.word	0x00000040
        /*0230*/ 	.short	0x0100
        /*0232*/ 	.byte	0x04
	.zero		1


	//   ....[17]....
        /*0234*/ 	.word	0x00000770
        /*0238*/ 	.word	0x000000ff
        /*023c*/ 	.word	0x000000a8
        /*0240*/ 	.short	0x0100
        /*0242*/ 	.byte	0x04
	.zero		1


	//   ....[18]....
        /*0244*/ 	.word	0x00000780
        /*0248*/ 	.word	0x000000ff
        /*024c*/ 	.word	0x00000048
        /*0250*/ 	.short	0x0100
        /*0252*/ 	.byte	0x04
	.zero		1


	//   ....[19]....
        /*0254*/ 	.word	0x00000790
        /*0258*/ 	.word	0x000000ff
        /*025c*/ 	.word	0x000000b0
        /*0260*/ 	.short	0x0100
        /*0262*/ 	.byte	0x04
	.zero		1


	//   ....[20]....
        /*0264*/ 	.word	0x000007a0
        /*0268*/ 	.word	0x000000ff
        /*026c*/ 	.word	0x00000050
        /*0270*/ 	.short	0x0100
        /*0272*/ 	.byte	0x04
	.zero		1


	//   ....[21]....
        /*0274*/ 	.word	0x000007b0
        /*0278*/ 	.word	0x000000ff
        /*027c*/ 	.word	0x000000b8
        /*0280*/ 	.short	0x0100
        /*0282*/ 	.byte	0x04
	.zero		1


	//   ....[22]....
        /*0284*/ 	.word	0x000007c0
        /*0288*/ 	.word	0x000000ff
        /*028c*/ 	.word	0x00000058
        /*0290*/ 	.short	0x0100
        /*0292*/ 	.byte	0x04
	.zero		1


	//   ....[23]....
        /*0294*/ 	.word	0x000007d0
        /*0298*/ 	.word	0x000000ff
        /*029c*/ 	.word	0x000000c0
        /*02a0*/ 	.short	0x0100
        /*02a2*/ 	.byte	0x04
	.zero		1


	//   ....[24]....
        /*02a4*/ 	.word	0x000007e0
        /*02a8*/ 	.word	0x000000ff
        /*02ac*/ 	.word	0x00000060
        /*02b0*/ 	.short	0x0100
        /*02b2*/ 	.byte	0x04
	.zero		1


	//   ....[25]....
        /*02b4*/ 	.word	0x000007f0
        /*02b8*/ 	.word	0x000000ff
        /*02bc*/ 	.word	0x000000c8
        /*02c0*/ 	.short	0x0100
        /*02c2*/ 	.byte	0x04
	.zero		1


	//   ....[26]....
        /*02c4*/ 	.word	0x00000920
        /*02c8*/ 	.word	0x000000ff
        /*02cc*/ 	.word	0x000000d0
        /*02d0*/ 	.short	0x0100
        /*02d2*/ 	.byte	0x04
	.zero		1


	//   ....[27]....
        /*02d4*/ 	.word	0x00000930
        /*02d8*/ 	.word	0x000000ff
        /*02dc*/ 	.word	0x000000f0
        /*02e0*/ 	.short	0x0100
        /*02e2*/ 	.byte	0x04
	.zero		1


	//   ....[28]....
        /*02e4*/ 	.word	0x00000940
        /*02e8*/ 	.word	0x000000ff
        /*02ec*/ 	.word	0x000000d8
        /*02f0*/ 	.short	0x0100
        /*02f2*/ 	.byte	0x04
	.zero		1


	//   ....[29]....
        /*02f4*/ 	.word	0x00000950
        /*02f8*/ 	.word	0x000000ff
        /*02fc*/ 	.word	0x000000f8
        /*0300*/ 	.short	0x0100
        /*0302*/ 	.byte	0x04
	.zero		1


	//   ....[30]....
        /*0304*/ 	.word	0x00000960
        /*0308*/ 	.word	0x000000ff
        /*030c*/ 	.word	0x000000e0
        /*0310*/ 	.short	0x0100
        /*0312*/ 	.byte	0x04
	.zero		1


	//   ....[31]....
        /*0314*/ 	.word	0x00000970
        /*0318*/ 	.word	0x000000ff
        /*031c*/ 	.word	0x00000100
        /*0320*/ 	.short	0x0100
        /*0322*/ 	.byte	0x04
	.zero		1


	//   ....[32]....
        /*0324*/ 	.word	0x00000980
        /*0328*/ 	.word	0x000000ff
        /*032c*/ 	.word	0x000000e8
        /*0330*/ 	.short	0x0100
        /*0332*/ 	.byte	0x04
	.zero		1


	//   ....[33]....
        /*0334*/ 	.word	0x00000990
        /*0338*/ 	.word	0x000000ff
        /*033c*/ 	.word	0x00000108
        /*0340*/ 	.short	0x0100
        /*0342*/ 	.byte	0x04
	.zero		1


	//   ....[34]....
        /*0344*/ 	.word	0x00000a70
        /*0348*/ 	.word	0x000000ff
        /*034c*/ 	.word	0x00000110
        /*0350*/ 	.short	0x0100
        /*0352*/ 	.byte	0x06
	.zero		1


	//   ....[35]....
        /*0354*/ 	.word	0x00000a80
        /*0358*/ 	.word	0x000000ff
        /*035c*/ 	.word	0x00000118
        /*0360*/ 	.short	0x0100
        /*0362*/ 	.byte	0x06
	.zero		1


	//   ....[36]....
        /*0364*/ 	.word	0x00000bb0
        /*0368*/ 	.word	0x000000ff
        /*036c*/ 	.word	0x00000120
        /*0370*/ 	.short	0x0100
        /*0372*/ 	.byte	0x06
	.zero		1


	//   ....[37]....
        /*0374*/ 	.word	0x00000bc0
        /*0378*/ 	.word	0x000000ff
        /*037c*/ 	.word	0x00000130
        /*0380*/ 	.short	0x0100
        /*0382*/ 	.byte	0x06
	.zero		1


	//   ....[38]....
        /*0384*/ 	.word	0x00000bd0
        /*0388*/ 	.word	0x000000ff
        /*038c*/ 	.word	0x00000128
        /*0390*/ 	.short	0x0100
        /*0392*/ 	.byte	0x06
	.zero		1


	//   ....[39]....
        /*0394*/ 	.word	0x00000be0
        /*0398*/ 	.word	0x000000ff
        /*039c*/ 	.word	0x00000138
        /*03a0*/ 	.short	0x0100
        /*03a2*/ 	.byte	0x06
	.zero		1


	//   ....[40]....
        /*03a4*/ 	.word	0x00000d00
        /*03a8*/ 	.word	0x000000ff
        /*03ac*/ 	.word	0x00000140
        /*03b0*/ 	.short	0x0100
        /*03b2*/ 	.byte	0x04
	.zero		1


	//   ....[41]....
        /*03b4*/ 	.word	0x00000d10
        /*03b8*/ 	.word	0x000000ff
        /*03bc*/ 	.word	0x00000160
        /*03c0*/ 	.short	0x0100
        /*03c2*/ 	.byte	0x04
	.zero		1


	//   ....[42]....
        /*03c4*/ 	.word	0x00000d20
        /*03c8*/ 	.word	0x000000ff
        /*03cc*/ 	.word	0x00000148
        /*03d0*/ 	.short	0x0100
        /*03d2*/ 	.byte	0x04
	.zero		1


	//   ....[43]....
        /*03d4*/ 	.word	0x00000d30
        /*03d8*/ 	.word	0x000000ff
        /*03dc*/ 	.word	0x00000168
        /*03e0*/ 	.short	0x0100
        /*03e2*/ 	.byte	0x04
	.zero		1


	//   ....[44]....
        /*03e4*/ 	.word	0x00000d40
        /*03e8*/ 	.word	0x000000ff
        /*03ec*/ 	.word	0x00000150
        /*03f0*/ 	.short	0x0100
        /*03f2*/ 	.byte	0x04
	.zero		1


	//   ....[45]....
        /*03f4*/ 	.word	0x00000d50
        /*03f8*/ 	.word	0x000000ff
        /*03fc*/ 	.word	0x00000170
        /*0400*/ 	.short	0x0100
        /*0402*/ 	.byte	0x04
	.zero		1


	//   ....[46]....
        /*0404*/ 	.word	0x00000d60
        /*0408*/ 	.word	0x000000ff
        /*040c*/ 	.word	0x00000158
        /*0410*/ 	.short	0x0100
        /*0412*/ 	.byte	0x04
	.zero		1


	//   ....[47]....
        /*0414*/ 	.word	0x00000d70
        /*0418*/ 	.word	0x000000ff
        /*041c*/ 	.word	0x00000178
        /*0420*/ 	.short	0x0100
        /*0422*/ 	.byte	0x04
	.zero		1


	//   ....[48]....
        /*0424*/ 	.word	0x00000e60
        /*0428*/ 	.word	0x000000ff
        /*042c*/ 	.word	0x00000180
        /*0430*/ 	.short	0x0100
        /*0432*/ 	.byte	0x04
	.zero		1


	//   ....[49]....
        /*0434*/ 	.word	0x00000e70
        /*0438*/ 	.word	0x000000ff
        /*043c*/ 	.word	0x00000190
        /*0440*/ 	.short	0x0100
        /*0442*/ 	.byte	0x04
	.zero		1


	//   ....[50]....
        /*0444*/ 	.word	0x00000e80
        /*0448*/ 	.word	0x000000ff
        /*044c*/ 	.word	0x00000188
        /*0450*/ 	.short	0x0100
        /*0452*/ 	.byte	0x04
	.zero		1


	//   ....[51]....
        /*0454*/ 	.word	0x00000e90
        /*0458*/ 	.word	0x000000ff
        /*045c*/ 	.word	0x00000198
        /*0460*/ 	.short	0x0100
        /*0462*/ 	.byte	0x04
	.zero		1


	//   ....[52]....
        /*0464*/ 	.word	0x00000f90
        /*0468*/ 	.word	0x000000ff
        /*046c*/ 	.word	0x000001a0
        /*0470*/ 	.short	0x0100
        /*0472*/ 	.byte	0x06
	.zero		1


	//   ....[53]....
        /*0474*/ 	.word	0x00001e00
        /*0478*/ 	.word	0x00000000
        /*047c*/ 	.word	0x00000190
        /*0480*/ 	.short	0x010a
        /*0482*/ 	.byte	0xff
	.zero		1


	//   ....[54]....
        /*0484*/ 	.word	0x00001e30
        /*0488*/ 	.word	0x00000000
        /*048c*/ 	.word	0x00000180
        /*0490*/ 	.short	0x0101
        /*0492*/ 	.byte	0xff
	.zero		1


	//   ....[55]....
        /*0494*/ 	.word	0x00001ef0
        /*0498*/ 	.word	0x000000ff
        /*049c*/ 	.word	0x00000068
        /*04a0*/ 	.short	0x010a
        /*04a2*/ 	.byte	0x04
	.zero		1


	//   ....[56]....
        /*04a4*/ 	.word	0x00001fc0
        /*04a8*/ 	.word	0x000000ff
        /*04ac*/ 	.word	0x00000068
        /*04b0*/ 	.short	0x010a
        /*04b2*/ 	.byte	0x21
	.zero		1


	//   ....[57]....
        /*04b4*/ 	.word	0x00002170
        /*04b8*/ 	.word	0x000000ff
        /*04bc*/ 	.word	0x00000068
        /*04c0*/ 	.short	0x010a
        /*04c2*/ 	.byte	0x05
	.zero		1


	//   ....[58]....
        /*04c4*/ 	.word	0x000022c0
        /*04c8*/ 	.word	0x000000ff
        /*04cc*/ 	.word	0x00000118
        /*04d0*/ 	.short	0x0101
        /*04d2*/ 	.byte	0x06
	.zero		1


	//   ....[59]....
        /*04d4*/ 	.word	0x000022e0
        /*04d8*/ 	.word	0x000000ff
        /*04dc*/ 	.word	0x00000068
        /*04e0*/ 	.short	0x010a
        /*04e2*/ 	.byte	0x04
	.zero		1


	//   ....[60]....
        /*04e4*/ 	.word	0x00002360
        /*04e8*/ 	.word	0x000000ff
        /*04ec*/ 	.word	0x00000068
        /*04f0*/ 	.short	0x010a
        /*04f2*/ 	.byte	0x11
	.zero		1


	//   ....[61]....
        /*04f4*/ 	.word	0x000024f0
        /*04f8*/ 	.word	0x000000ff
        /*04fc*/ 	.word	0x00000068
        /*0500*/ 	.short	0x010a
        /*0502*/ 	.byte	0x05
	.zero		1


	//   ....[62]....
        /*0504*/ 	.word	0x00002690
        /*0508*/ 	.word	0x00000003
        /*050c*/ 	.word	0x00000120
        /*0510*/ 	.short	0x010a
        /*0512*/ 	.byte	0xff
	.zero		1


	//   ....[63]....
        /*0514*/ 	.word	0x000027e0
        /*0518*/ 	.word	0x00000000
        /*051c*/ 	.word	0x00000000
        /*0520*/ 	.short	0x0101
        /*0522*/ 	.byte	0xff
	.zero		1


	//   ....[64]....
        /*0524*/ 	.word	0x00002d90
        /*0528*/ 	.word	0x000000ff
        /*052c*/ 	.word	0x00000000
        /*0530*/ 	.short	0x010a
        /*0532*/ 	.byte	0x04
	.zero		1


	//   ....[65]....
        /*0534*/ 	.word	0x00002e20
        /*0538*/ 	.word	0x000000ff
        /*053c*/ 	.word	0x00000000
        /*0540*/ 	.short	0x010a
        /*0542*/ 	.byte	0x05
	.zero		1


	//   ....[66]....
        /*0544*/ 	.word	0x00002eb0
        /*0548*/ 	.word	0x000000ff
        /*054c*/ 	.word	0x00000000
        /*0550*/ 	.short	0x010a
        /*0552*/ 	.byte	0x05
	.zero		1


	//   ....[67]....
        /*0554*/ 	.word	0x00002f40
        /*0558*/ 	.word	0x000000ff
        /*055c*/ 	.word	0x00000000
        /*0560*/ 	.short	0x010a
        /*0562*/ 	.byte	0x05
	.zero		1


	//   ....[68]....
        /*0564*/ 	.word	0x00002fd0
        /*0568*/ 	.word	0x000000ff
        /*056c*/ 	.word	0x00000000
        /*0570*/ 	.short	0x010a
        /*0572*/ 	.byte	0x05
	.zero		1


	//   ....[69]....
        /*0574*/ 	.word	0x00003060
        /*0578*/ 	.word	0x000000ff
        /*057c*/ 	.word	0x00000000
        /*0580*/ 	.short	0x010a
        /*0582*/ 	.byte	0x05
	.zero		1


	//   ....[70]....
        /*0584*/ 	.word	0x000030f0
        /*0588*/ 	.word	0x000000ff
        /*058c*/ 	.word	0x00000000
        /*0590*/ 	.short	0x010a
        /*0592*/ 	.byte	0x05
	.zero		1


	//   ....[71]....
        /*0594*/ 	.word	0x00003180
        /*0598*/ 	.word	0x000000ff
        /*059c*/ 	.word	0x00000000
        /*05a0*/ 	.short	0x010a
        /*05a2*/ 	.byte	0x05
	.zero		1


	//   ....[72]....
        /*05a4*/ 	.word	0x00003210
        /*05a8*/ 	.word	0x000000ff
        /*05ac*/ 	.word	0x00000000
        /*05b0*/ 	.short	0x010a
        /*05b2*/ 	.byte	0x05
	.zero		1


	//   ....[73]....
        /*05b4*/ 	.word	0x000032a0
        /*05b8*/ 	.word	0x000000ff
        /*05bc*/ 	.word	0x00000000
        /*05c0*/ 	.short	0x010a
        /*05c2*/ 	.byte	0x05
	.zero		1


	//   ....[74]....
        /*05c4*/ 	.word	0x00003330
        /*05c8*/ 	.word	0x000000ff
        /*05cc*/ 	.word	0x00000000
        /*05d0*/ 	.short	0x010a
        /*05d2*/ 	.byte	0x05
	.zero		1


	//   ....[75]....
        /*05d4*/ 	.word	0x000033c0
        /*05d8*/ 	.word	0x000000ff
        /*05dc*/ 	.word	0x00000000
        /*05e0*/ 	.short	0x010a
        /*05e2*/ 	.byte	0x05
	.zero		1


	//   ....[76]....
        /*05e4*/ 	.word	0x00003460
        /*05e8*/ 	.word	0x00000000
        /*05ec*/ 	.word	0x00000000
        /*05f0*/ 	.short	0x010a
        /*05f2*/ 	.byte	0xff
	.zero		1


	//   ....[77]....
        /*05f4*/ 	.word	0x00003580
        /*05f8*/ 	.word	0x00000002
        /*05fc*/ 	.word	0x00000180
        /*0600*/ 	.short	0x010a
        /*0602*/ 	.byte	0xff
	.zero		1


	//   ....[78]....
        /*0604*/ 	.word	0x000035f0
        /*0608*/ 	.word	0x00000002
        /*060c*/ 	.word	0x00000000
        /*0610*/ 	.short	0x0101
        /*0612*/ 	.byte	0xff
	.zero		1


	//   ....[79]....
        /*0614*/ 	.word	0x00003610
        /*0618*/ 	.word	0x000000ff
        /*061c*/ 	.word	0x00000130
        /*0620*/ 	.short	0x010a
        /*0622*/ 	.byte	0x04
	.zero		1


	//   ....[80]....
        /*0624*/ 	.word	0x00003730
        /*0628*/ 	.word	0x00000002
        /*062c*/ 	.word	0x00000120
        /*0630*/ 	.short	0x010a
        /*0632*/ 	.byte	0xff
	.zero		1


	//   ....[81]....
        /*0634*/ 	.word	0x00003830
        /*0638*/ 	.word	0x00000002
        /*063c*/ 	.word	0x00000000
        /*0640*/ 	.short	0x0101
        /*0642*/ 	.byte	0xff
	.zero		1


	//   ....[82]....
        /*0644*/ 	.word	0x000038c0
        /*0648*/ 	.word	0x000000ff
        /*064c*/ 	.word	0x00000130
        /*0650*/ 	.short	0x0106
        /*0652*/ 	.byte	0x04
	.zero		1


	//   ....[83]....
        /*0654*/ 	.word	0x000038e0
        /*0658*/ 	.word	0x000000ff
        /*065c*/ 	.word	0x00000130
        /*0660*/ 	.short	0x010a
        /*0662*/ 	.byte	0x04
	.zero		1


	//   ....[84]....
        /*0664*/ 	.word	0x00003970
        /*0668*/ 	.word	0x000000ff
        /*066c*/ 	.word	0x00000130
        /*0670*/ 	.short	0x0106
        /*0672*/ 	.byte	0x07
	.zero		1


	//   ....[85]....
        /*0674*/ 	.word	0x000039b0
        /*0678*/ 	.word	0x00000000
        /*067c*/ 	.word	0x00000130
        /*0680*/ 	.short	0x010a
        /*0682*/ 	.byte	0xff
	.zero		1


	//   ....[86]....
        /*0684*/ 	.word	0x00003bf0
        /*0688*/ 	.word	0x000000ff
        /*068c*/ 	.word	0x00000008
        /*0690*/ 	.short	0x010a
        /*0692*/ 	.byte	0x05
	.zero		1


	//   ....[87]....
        /*0694*/ 	.word	0x00003c10
        /*0698*/ 	.word	0x000000ff
        /*069c*/ 	.word	0x00000008
        /*06a0*/ 	.short	0x010a
        /*06a2*/ 	.byte	0x05
	.zero		1


	//   ....[88]....
        /*06a4*/ 	.word	0x00003da0
        /*06a8*/ 	.word	0x000000ff
        /*06ac*/ 	.word	0x00000008
        /*06b0*/ 	.short	0x010a
        /*06b2*/ 	.byte	0x05
	.zero		1


	//   ....[89]....
        /*06b4*/ 	.word	0x00003dc0
        /*06b8*/ 	.word	0x000000ff
        /*06bc*/ 	.word	0x00000008
        /*06c0*/ 	.short	0x010a
        /*06c2*/ 	.byte	0x05
	.zero		1


	//   ....[90]....
        /*06c4*/ 	.word	0x00003e80
        /*06c8*/ 	.word	0x000000ff
        /*06cc*/ 	.word	0x00000000
        /*06d0*/ 	.short	0x0101
        /*06d2*/ 	.byte	0x04
	.zero		1


	//   ....[91]....
        /*06d4*/ 	.word	0x000041c0
        /*06d8*/ 	.word	0x00000000
        /*06dc*/ 	.word	0x00000120
        /*06e0*/ 	.short	0x010a
        /*06e2*/ 	.byte	0xff
	.zero		1


	//   ....[92]....
        /*06e4*/ 	.word	0x00004280
        /*06e8*/ 	.word	0x00000000
        /*06ec*/ 	.word	0x00000000
        /*06f0*/ 	.short	0x0101
        /*06f2*/ 	.byte	0xff
	.zero		1


	//   ....[93]....
        /*06f4*/ 	.word	0x00004340
        /*06f8*/ 	.word	0x000000ff
        /*06fc*/ 	.word	0x00000000
        /*0700*/ 	.short	0x010a
        /*0702*/ 	.byte	0x04
	.zero		1


	//   ....[94]....
        /*0704*/ 	.word	0x00004350
        /*0708*/ 	.word	0x000000ff
        /*070c*/ 	.word	0x00000160
        /*0710*/ 	.short	0x010a
        /*0712*/ 	.byte	0x1f
	.zero		1


	//   ....[95]....
        /*0714*/ 	.word	0x00004400
        /*0718*/ 	.word	0x000000ff
        /*071c*/ 	.word	0x00000000
        /*0720*/ 	.short	0x010a
        /*0722*/ 	.byte	0x05
	.zero		1


	//   ....[96]....
        /*0724*/ 	.word	0x00004530
        /*0728*/ 	.word	0x000000ff
        /*072c*/ 	.word	0x00000000
        /*0730*/ 	.short	0x010a
        /*0732*/ 	.byte	0x04
	.zero		1


	//   ....[97]....
        /*0734*/ 	.word	0x00004830
        /*0738*/ 	.word	0x000000ff
        /*073c*/ 	.word	0x00000000
        /*0740*/ 	.short	0x010a
        /*0742*/ 	.byte	0x04
	.zero		1


	//   ....[98]....
        /*0744*/ 	.word	0x000048c0
        /*0748*/ 	.word	0x000000ff
        /*074c*/ 	.word	0x00000000
        /*0750*/ 	.short	0x010a
        /*0752*/ 	.byte	0x05
	.zero		1


	//   ....[99]....
        /*0754*/ 	.word	0x00004950
        /*0758*/ 	.word	0x000000ff
        /*075c*/ 	.word	0x00000000
        /*0760*/ 	.short	0x010a
        /*0762*/ 	.byte	0x05
	.zero		1


	//   ....[100]....
        /*0764*/ 	.word	0x000049f0
        /*0768*/ 	.word	0x00000000
        /*076c*/ 	.word	0x00000000
        /*0770*/ 	.short	0x010a
        /*0772*/ 	.byte	0xff
	.zero		1


	//   ....[101]....
        /*0774*/ 	.word	0x00004a30
        /*0778*/ 	.word	0x00000000
        /*077c*/ 	.word	0x00000000
        /*0780*/ 	.short	0x010a
        /*0782*/ 	.byte	0xff
	.zero		1


	//   ....[102]....
        /*0784*/ 	.word	0x00004aa0
        /*0788*/ 	.word	0x000000ff
        /*078c*/ 	.word	0x00000000
        /*0790*/ 	.short	0x0101
        /*0792*/ 	.byte	0x04
	.zero		1


	//   ....[103]....
        /*0794*/ 	.word	0x00004ae0
        /*0798*/ 	.word	0x000000ff
        /*079c*/ 	.word	0x000001a0
        /*07a0*/ 	.short	0x010a
        /*07a2*/ 	.byte	0x1a
	.zero		1


	//   ....[104]....
        /*07a4*/ 	.word	0x00004b30
        /*07a8*/ 	.word	0x000000ff
        /*07ac*/ 	.word	0x00000000
        /*07b0*/ 	.short	0x0101
        /*07b2*/ 	.byte	0x04
	.zero		1


	//   ....[105]....
        /*07b4*/ 	.word	0x00004fd0
        /*07b8*/ 	.word	0x0000000c
        /*07bc*/ 	.word	0x00000120
        /*07c0*/ 	.short	0x010a
        /*07c2*/ 	.byte	0xff
	.zero		1


	//   ....[106]....
        /*07c4*/ 	.word	0x00005140
        /*07c8*/ 	.word	0x00000000
        /*07cc*/ 	.word	0x00000000
        /*07d0*/ 	.short	0x0101
        /*07d2*/ 	.byte	0xff
	.zero		1


	//   ....[107]....
        /*07d4*/ 	.word	0x000055d0
        /*07d8*/ 	.word	0x000000ff
        /*07dc*/ 	.word	0x00000118
        /*07e0*/ 	.short	0x010a
        /*07e2*/ 	.byte	0x15
	.zero		1


	//   ....[108]....
        /*07e4*/ 	.word	0x00005750
        /*07e8*/ 	.word	0x000000ff
        /*07ec*/ 	.word	0x000000f0
        /*07f0*/ 	.short	0x010a
        /*07f2*/ 	.byte	0x15
	.zero		1


	//   ....[109]....
        /*07f4*/ 	.word	0x00005950
        /*07f8*/ 	.word	0x000000ff
        /*07fc*/ 	.word	0x000000d0
        /*0800*/ 	.short	0x010b
        /*0802*/ 	.byte	0x15
	.zero		1


	//   ....[110]....
        /*0804*/ 	.word	0x00005960
        /*0808*/ 	.word	0x000000ff
        /*080c*/ 	.word	0x00000000
        /*0810*/ 	.short	0x0101
        /*0812*/ 	.byte	0x06
	.zero		1


	//   ....[111]....
        /*0814*/ 	.word	0x00005970
        /*0818*/ 	.word	0x000000ff
        /*081c*/ 	.word	0x000000f8
        /*0820*/ 	.short	0x010a
        /*0822*/ 	.byte	0x15
	.zero		1


	//   ....[112]....
        /*0824*/ 	.word	0x00005b20
        /*0828*/ 	.word	0x000000ff
        /*082c*/ 	.word	0x000000d8
        /*0830*/ 	.short	0x010b
        /*0832*/ 	.byte	0x15
	.zero		1


	//   ....[113]....
        /*0834*/ 	.word	0x00005b30
        /*0838*/ 	.word	0x000000ff
        /*083c*/ 	.word	0x00000000
        /*0840*/ 	.short	0x0101
        /*0842*/ 	.byte	0x06
	.zero		1


	//   ....[114]....
        /*0844*/ 	.word	0x00005b40
        /*0848*/ 	.word	0x000000ff
        /*084c*/ 	.word	0x00000100
        /*0850*/ 	.short	0x010a
        /*0852*/ 	.byte	0x15
	.zero		1


	//   ....[115]....
        /*0854*/ 	.word	0x00005cf0
        /*0858*/ 	.word	0x000000ff
        /*085c*/ 	.word	0x000000e0
        /*0860*/ 	.short	0x010b
        /*0862*/ 	.byte	0x15
	.zero		1


	//   ....[116]....
        /*0864*/ 	.word	0x00005d00
        /*0868*/ 	.word	0x000000ff
        /*086c*/ 	.word	0x00000000
        /*0870*/ 	.short	0x0101
        /*0872*/ 	.byte	0x06
	.zero		1


	//   ....[117]....
        /*0874*/ 	.word	0x00005d10
        /*0878*/ 	.word	0x000000ff
        /*087c*/ 	.word	0x00000108
        /*0880*/ 	.short	0x010a
        /*0882*/ 	.byte	0x15
	.zero		1


	//   ....[118]....
        /*0884*/ 	.word	0x00005f50
        /*0888*/ 	.word	0x000000ff
        /*088c*/ 	.word	0x000000e8
        /*0890*/ 	.short	0x010b
        /*0892*/ 	.byte	0x15
	.zero		1


	//   ....[119]....
        /*0894*/ 	.word	0x00005f60
        /*0898*/ 	.word	0x000000ff
        /*089c*/ 	.word	0x00000000
        /*08a0*/ 	.short	0x0101
        /*08a2*/ 	.byte	0x25
	.zero		1


	//   ....[120]....
        /*08a4*/ 	.word	0x00005fa0
        /*08a8*/ 	.word	0x000000ff
        /*08ac*/ 	.word	0x000000f0
        /*08b0*/ 	.short	0x010a
        /*08b2*/ 	.byte	0x15
	.zero		1


	//   ....[121]....
        /*08b4*/ 	.word	0x00005fc0
        /*08b8*/ 	.word	0x000000ff
        /*08bc*/ 	.word	0x000000f8
        /*08c0*/ 	.short	0x010a
        /*08c2*/ 	.byte	0x15
	.zero		1


	//   ....[122]....
        /*08c4*/ 	.word	0x00005fe0
        /*08c8*/ 	.word	0x000000ff
        /*08cc*/ 	.word	0x00000100
        /*08d0*/ 	.short	0x010a
        /*08d2*/ 	.byte	0x15
	.zero		1


	//   ....[123]....
        /*08d4*/ 	.word	0x00006020
        /*08d8*/ 	.word	0x00000000
        /*08dc*/ 	.word	0x00000108
        /*08e0*/ 	.short	0x010a
        /*08e2*/ 	.byte	0xff
	.zero		1


	//   ....[124]....
        /*08e4*/ 	.word	0x00006340
        /*08e8*/ 	.word	0x00000003
        /*08ec*/ 	.word	0x00000120
        /*08f0*/ 	.short	0x010a
        /*08f2*/ 	.byte	0xff
	.zero		1


	//   ....[125]....
        /*08f4*/ 	.word	0x000064c0
        /*08f8*/ 	.word	0x00000000
        /*08fc*/ 	.word	0x00000000
        /*0900*/ 	.short	0x0101
        /*0902*/ 	.byte	0xff
	.zero		1


	//   ....[126]....
        /*0904*/ 	.word	0x00006fa0
        /*0908*/ 	.word	0x000000ff
        /*090c*/ 	.word	0x000000d0
        /*0910*/ 	.short	0x010a
        /*0912*/ 	.byte	0x2b
	.zero		1


	//   ....[127]....
        /*0914*/ 	.word	0x00006fd0
        /*0918*/ 	.word	0x00000036
        /*091c*/ 	.word	0x00000140
        /*0920*/ 	.short	0x010a
        /*0922*/ 	.byte	0xff
	.zero		1


	//   ....[128]....
        /*0924*/ 	.word	0x000070e0
        /*0928*/ 	.word	0x000000ff
        /*092c*/ 	.word	0x000000d0
        /*0930*/ 	.short	0x010a
        /*0932*/ 	.byte	0x2b
	.zero		1


	//   ....[129]....
        /*0934*/ 	.word	0x000071b0
        /*0938*/ 	.word	0x00000036
        /*093c*/ 	.word	0x00000140
        /*0940*/ 	.short	0x010a
        /*0942*/ 	.byte	0xff
	.zero		1


	//   ....[130]....
        /*0944*/ 	.word	0x00007970
        /*0948*/ 	.word	0x00000000
        /*094c*/ 	.word	0x00000000
        /*0950*/ 	.short	0x0101
        /*0952*/ 	.byte	0xff
	.zero		1


	//   ....[131]....
        /*0954*/ 	.word	0x00007980
        /*0958*/ 	.word	0x00000002
        /*095c*/ 	.word	0x000000d0
        /*0960*/ 	.short	0x010a
        /*0962*/ 	.byte	0xff
	.zero		1


	//   ....[132]....
        /*0964*/ 	.word	0x00007a40
        /*0968*/ 	.word	0x00000002
        /*096c*/ 	.word	0x000000d0
        /*0970*/ 	.short	0x010a
        /*0972*/ 	.byte	0xff
	.zero		1


	//   ....[133]....
        /*0974*/ 	.word	0x00008240
        /*0978*/ 	.word	0x00000000
        /*097c*/ 	.word	0x00000000
        /*0980*/ 	.short	0x0101
        /*0982*/ 	.byte	0xff
	.zero		1


	//   ....[134]....
        /*0984*/ 	.word	0x00008260
        /*0988*/ 	.word	0x00000002
        /*098c*/ 	.word	0x000000d0
        /*0990*/ 	.short	0x010a
        /*0992*/ 	.byte	0xff
	.zero		1


	//   ....[135]....
        /*0994*/ 	.word	0x00008310
        /*0998*/ 	.word	0x00000002
        /*099c*/ 	.word	0x000000d0
        /*09a0*/ 	.short	0x010a
        /*09a2*/ 	.byte	0xff
	.zero		1


	//   ....[136]....
        /*09a4*/ 	.word	0x00008b10
        /*09a8*/ 	.word	0x00000000
        /*09ac*/ 	.word	0x00000000
        /*09b0*/ 	.short	0x0101
        /*09b2*/ 	.byte	0xff
	.zero		1


	//   ....[137]....
        /*09b4*/ 	.word	0x00008b30
        /*09b8*/ 	.word	0x00000003
        /*09bc*/ 	.word	0x000000d0
        /*09c0*/ 	.short	0x010a
        /*09c2*/ 	.byte	0xff
	.zero		1


	//   ....[138]....
        /*09c4*/ 	.word	0x00008be0
        /*09c8*/ 	.word	0x00000003
        /*09cc*/ 	.word	0x000000d0
        /*09d0*/ 	.short	0x010a
        /*09d2*/ 	.byte	0xff
	.zero		1


	//   ....[139]....
        /*09d4*/ 	.word	0x00008e90
        /*09d8*/ 	.word	0x00000036
        /*09dc*/ 	.word	0x00000000
        /*09e0*/ 	.short	0x0101
        /*09e2*/ 	.byte	0xff
	.zero		1


	//   ....[140]....
        /*09e4*/ 	.word	0x00009430
        /*09e8*/ 	.word	0x00000000
        /*09ec*/ 	.word	0x00000000
        /*09f0*/ 	.short	0x0101
        /*09f2*/ 	.byte	0xff
	.zero		1


	//   ....[141]....
        /*09f4*/ 	.word	0x000096d0
        /*09f8*/ 	.word	0x000000ff
        /*09fc*/ 	.word	0x00000000
        /*0a00*/ 	.short	0x0101
        /*0a02*/ 	.byte	0x06
	.zero		1


	//   ....[142]....
        /*0a04*/ 	.word	0x000096f0
        /*0a08*/ 	.word	0x00000000
        /*0a0c*/ 	.word	0x00000190
        /*0a10*/ 	.short	0x010a
        /*0a12*/ 	.byte	0xff
	.zero		1


	//   ....[143]....
        /*0a14*/ 	.word	0x00009750
        /*0a18*/ 	.word	0x00000000
        /*0a1c*/ 	.word	0x00000068
        /*0a20*/ 	.short	0x010a
        /*0a22*/ 	.byte	0xff
	.zero		1


	//   ....[144]....
        /*0a24*/ 	.word	0x000097b0
        /*0a28*/ 	.word	0x00000000
        /*0a2c*/ 	.word	0x00000068
        /*0a30*/ 	.short	0x010a
        /*0a32*/ 	.byte	0xff
	.zero		1


	//   ....[145]....
        /*0a34*/ 	.word	0x00009800
        /*0a38*/ 	.word	0x00000003
        /*0a3c*/ 	.word	0x00000120
        /*0a40*/ 	.short	0x010a
        /*0a42*/ 	.byte	0xff
	.zero		1


	//   ....[146]....
        /*0a44*/ 	.word	0x00009860
        /*0a48*/ 	.word	0x00000000
        /*0a4c*/ 	.word	0x00000000
        /*0a50*/ 	.short	0x010a
        /*0a52*/ 	.byte	0xff
	.zero		1


	//   ....[147]....
        /*0a54*/ 	.word	0x000098c0
        /*0a58*/ 	.word	0x00000000
        /*0a5c*/ 	.word	0x00000000
        /*0a60*/ 	.short	0x010a
        /*0a62*/ 	.byte	0xff
	.zero		1


	//   ....[148]....
        /*0a64*/ 	.word	0x00009920
        /*0a68*/ 	.word	0x00000000
        /*0a6c*/ 	.word	0x00000000
        /*0a70*/ 	.short	0x010a
        /*0a72*/ 	.byte	0xff
	.zero		1


	//   ....[149]....
        /*0a74*/ 	.word	0x00009980
        /*0a78*/ 	.word	0x00000000
        /*0a7c*/ 	.word	0x00000000
        /*0a80*/ 	.short	0x010a
        /*0a82*/ 	.byte	0xff
	.zero		1


	//   ....[150]....
        /*0a84*/ 	.word	0x000099e0
        /*0a88*/ 	.word	0x00000000
        /*0a8c*/ 	.word	0x00000000
        /*0a90*/ 	.short	0x010a
        /*0a92*/ 	.byte	0xff
	.zero		1


	//   ....[151]....
        /*0a94*/ 	.word	0x00009a40
        /*0a98*/ 	.word	0x00000000
        /*0a9c*/ 	.word	0x00000000
        /*0aa0*/ 	.short	0x010a
        /*0aa2*/ 	.byte	0xff
	.zero		1


	//   ....[152]....
        /*0aa4*/ 	.word	0x00009aa0
        /*0aa8*/ 	.word	0x00000000
        /*0aac*/ 	.word	0x00000000
        /*0ab0*/ 	.short	0x010a
        /*0ab2*/ 	.byte	0xff
	.zero		1


	//   ....[153]....
        /*0ab4*/ 	.word	0x00009b00
        /*0ab8*/ 	.word	0x00000000
        /*0abc*/ 	.word	0x00000000
        /*0ac0*/ 	.short	0x010a
        /*0ac2*/ 	.byte	0xff
	.zero		1


	//   ....[154]....
        /*0ac4*/ 	.word	0x00009b60
        /*0ac8*/ 	.word	0x00000000
        /*0acc*/ 	.word	0x00000000
        /*0ad0*/ 	.short	0x010a
        /*0ad2*/ 	.byte	0xff
	.zero		1


	//   ....[155]....
        /*0ad4*/ 	.word	0x00009bc0
        /*0ad8*/ 	.word	0x00000000
        /*0adc*/ 	.word	0x00000000
        /*0ae0*/ 	.short	0x010a
        /*0ae2*/ 	.byte	0xff
	.zero		1


	//   ....[156]....
        /*0ae4*/ 	.word	0x00009c20
        /*0ae8*/ 	.word	0x00000000
        /*0aec*/ 	.word	0x00000000
        /*0af0*/ 	.short	0x010a
        /*0af2*/ 	.byte	0xff
	.zero		1


	//   ....[157]....
        /*0af4*/ 	.word	0x00009c80
        /*0af8*/ 	.word	0x00000000
        /*0afc*/ 	.word	0x00000000
        /*0b00*/ 	.short	0x010a
        /*0b02*/ 	.byte	0xff
	.zero		1


	//   ....[158]....
        /*0b04*/ 	.word	0x00009cd0
        /*0b08*/ 	.word	0x00000002
        /*0b0c*/ 	.word	0x00000180
        /*0b10*/ 	.short	0x010a
        /*0b12*/ 	.byte	0xff
	.zero		1


	//   ....[159]....
        /*0b14*/ 	.word	0x00009d30
        /*0b18*/ 	.word	0x00000002
        /*0b1c*/ 	.word	0x00000130
        /*0b20*/ 	.short	0x010a
        /*0b22*/ 	.byte	0xff
	.zero		1


	//   ....[160]....
        /*0b24*/ 	.word	0x00009d80
        /*0b28*/ 	.word	0x00000002
        /*0b2c*/ 	.word	0x00000120
        /*0b30*/ 	.short	0x010a
        /*0b32*/ 	.byte	0xff
	.zero		1


	//   ....[161]....
        /*0b34*/ 	.word	0x00009de0
        /*0b38*/ 	.word	0x00000000
        /*0b3c*/ 	.word	0x00000130
        /*0b40*/ 	.short	0x010a
        /*0b42*/ 	.byte	0xff
	.zero		1


	//   ....[162]....
        /*0b44*/ 	.word	0x00009e40
        /*0b48*/ 	.word	0x00000005
        /*0b4c*/ 	.word	0x00000008
        /*0b50*/ 	.short	0x010a
        /*0b52*/ 	.byte	0xff
	.zero		1


	//   ....[163]....
        /*0b54*/ 	.word	0x00009f20
        /*0b58*/ 	.word	0x00000000
        /*0b5c*/ 	.word	0x00000008
        /*0b60*/ 	.short	0x010a
        /*0b62*/ 	.byte	0xff
	.zero		1


	//   ....[164]....
        /*0b64*/ 	.word	0x00009f70
        /*0b68*/ 	.word	0x00000000
        /*0b6c*/ 	.word	0x00000120
        /*0b70*/ 	.short	0x010a
        /*0b72*/ 	.byte	0xff
	.zero		1


	//   ....[165]....
        /*0b74*/ 	.word	0x00009fd0
        /*0b78*/ 	.word	0x00000000
        /*0b7c*/ 	.word	0x00000160
        /*0b80*/ 	.short	0x010a
        /*0b82*/ 	.byte	0xff
	.zero		1


	//   ....[166]....
        /*0b84*/ 	.word	0x0000a030
        /*0b88*/ 	.word	0x00000000
        /*0b8c*/ 	.word	0x00000000
        /*0b90*/ 	.short	0x010a
        /*0b92*/ 	.byte	0xff
	.zero		1


	//   ....[167]....
        /*0b94*/ 	.word	0x0000a090
        /*0b98*/ 	.word	0x00000000
        /*0b9c*/ 	.word	0x00000000
        /*0ba0*/ 	.short	0x010a
        /*0ba2*/ 	.byte	0xff
	.zero		1


	//   ....[168]....
        /*0ba4*/ 	.word	0x0000a0f0
        /*0ba8*/ 	.word	0x00000000
        /*0bac*/ 	.word	0x00000000
        /*0bb0*/ 	.short	0x010a
        /*0bb2*/ 	.byte	0xff
	.zero		1


	//   ....[169]....
        /*0bb4*/ 	.word	0x0000a150
        /*0bb8*/ 	.word	0x00000000
        /*0bbc*/ 	.word	0x00000000
        /*0bc0*/ 	.short	0x010a
        /*0bc2*/ 	.byte	0xff
	.zero		1


	//   ....[170]....
        /*0bc4*/ 	.word	0x0000a1b0
        /*0bc8*/ 	.word	0x00000000
        /*0bcc*/ 	.word	0x000001a0
        /*0bd0*/ 	.short	0x010a
        /*0bd2*/ 	.byte	0xff
	.zero		1


	//   ....[171]....
        /*0bd4*/ 	.word	0x0000a200
        /*0bd8*/ 	.word	0x0000000c
        /*0bdc*/ 	.word	0x00000120
        /*0be0*/ 	.short	0x010a
        /*0be2*/ 	.byte	0xff
	.zero		1


	//   ....[172]....
        /*0be4*/ 	.word	0x0000a260
        /*0be8*/ 	.word	0x00000000
        /*0bec*/ 	.word	0x00000118
        /*0bf0*/ 	.short	0x010a
        /*0bf2*/ 	.byte	0xff
	.zero		1


	//   ....[173]....
        /*0bf4*/ 	.word	0x0000a2c0
        /*0bf8*/ 	.word	0x00000000
        /*0bfc*/ 	.word	0x000000f0
        /*0c00*/ 	.short	0x010a
        /*0c02*/ 	.byte	0xff
	.zero		1


	//   ....[174]....
        /*0c04*/ 	.word	0x0000a320
        /*0c08*/ 	.word	0x00000000
        /*0c0c*/ 	.word	0x000000f8
        /*0c10*/ 	.short	0x010a
        /*0c12*/ 	.byte	0xff
	.zero		1


	//   ....[175]....
        /*0c14*/ 	.word	0x0000a380
        /*0c18*/ 	.word	0x00000000
        /*0c1c*/ 	.word	0x00000100
        /*0c20*/ 	.short	0x010a
        /*0c22*/ 	.byte	0xff
	.zero		1


	//   ....[176]....
        /*0c24*/ 	.word	0x0000a3e0
        /*0c28*/ 	.word	0x00000000
        /*0c2c*/ 	.word	0x00000108
        /*0c30*/ 	.short	0x010a
        /*0c32*/ 	.byte	0xff
	.zero		1


	//   ....[177]....
        /*0c34*/ 	.word	0x0000a440
        /*0c38*/ 	.word	0x00000000
        /*0c3c*/ 	.word	0x000000f0
        /*0c40*/ 	.short	0x010a
        /*0c42*/ 	.byte	0xff
	.zero		1


	//   ....[178]....
        /*0c44*/ 	.word	0x0000a4a0
        /*0c48*/ 	.word	0x00000000
        /*0c4c*/ 	.word	0x000000f8
        /*0c50*/ 	.short	0x010a
        /*0c52*/ 	.byte	0xff
	.zero		1


	//   ....[179]....
        /*0c54*/ 	.word	0x0000a500
        /*0c58*/ 	.word	0x00000000
        /*0c5c*/ 	.word	0x00000100
        /*0c60*/ 	.short	0x010a
        /*0c62*/ 	.byte	0xff
	.zero		1


	//   ....[180]....
        /*0c64*/ 	.word	0x0000a550
        /*0c68*/ 	.word	0x00000003
        /*0c6c*/ 	.word	0x00000120
        /*0c70*/ 	.short	0x010a
        /*0c72*/ 	.byte	0xff
	.zero		1


	//   ....[181]....
        /*0c74*/ 	.word	0x0000a5b0
        /*0c78*/ 	.word	0x00000002
        /*0c7c*/ 	.word	0x000000d0
        /*0c80*/ 	.short	0x010a
        /*0c82*/ 	.byte	0xff
	.zero		1


	//   ....[182]....
        /*0c84*/ 	.word	0x0000a600
        /*0c88*/ 	.word	0x00000036
        /*0c8c*/ 	.word	0x00000140
        /*0c90*/ 	.short	0x010a
        /*0c92*/ 	.byte	0xff
	.zero		1


	//   ....[183]....
        /*0c94*/ 	.word	0x0000a650
        /*0c98*/ 	.word	0x00000002
        /*0c9c*/ 	.word	0x000000d0
        /*0ca0*/ 	.short	0x010a
        /*0ca2*/ 	.byte	0xff
	.zero		1


	//   ....[184]....
        /*0ca4*/ 	.word	0x0000a6a0
        /*0ca8*/ 	.word	0x00000002
        /*0cac*/ 	.word	0x000000d0
        /*0cb0*/ 	.short	0x010a
        /*0cb2*/ 	.byte	0xff
	.zero		1


	//   ....[185]....
        /*0cb4*/ 	.word	0x0000a6f0
        /*0cb8*/ 	.word	0x00000003
        /*0cbc*/ 	.word	0x000000d0
        /*0cc0*/ 	.short	0x010a
        /*0cc2*/ 	.byte	0xff
	.zero		1


	//----- nvinfo : EIATTR_NUM_MBARRIERS
	.align		4
.L_47:
        /*0cc4*/ 	.byte	0x03, 0x38
        /*0cc6*/ 	.short	0x0035


	//----- nvinfo : EIATTR_EXIT_INSTR_OFFSETS
	.align		4
        /*0cc8*/ 	.byte	0x04, 0x1c
        /*0cca*/ 	.short	(.L_49 - .L_48)


	//   ....[0]....
.L_48:
        /*0ccc*/ 	.word	0x00003490


	//   ....[1]....
        /*0cd0*/ 	.word	0x00003980


	//   ....[2]....
        /*0cd4*/ 	.word	0x000039e0


	//   ....[3]....
        /*0cd8*/ 	.word	0x00004d60


	//   ....[4]....
        /*0cdc*/ 	.word	0x00006050


	//   ....[5]....
        /*0ce0*/ 	.word	0x00006090


	//   ....[6]....
        /*0ce4*/ 	.word	0x000095d0


	//   ....[7]....
        /*0ce8*/ 	.word	0x00009640


	//   ....[8]....
        /*0cec*/ 	.word	0x00009670


	//   ....[9]....
        /*0cf0*/ 	.word	0x000096e0


	//----- nvinfo : EIATTR_MAX_THREADS
	.align		4
.L_49:
        /*0cf4*/ 	.byte	0x04, 0x05
        /*0cf6*/ 	.short	(.L_51 - .L_50)
.L_50:
        /*0cf8*/ 	.word	0x00000100
        /*0cfc*/ 	.word	0x00000001
        /*0d00*/ 	.word	0x00000001


	//----- nvinfo : EIATTR_CRS_STACK_SIZE
	.align		4
.L_51:
        /*0d04*/ 	.byte	0x04, 0x1e
        /*0d06*/ 	.short	(.L_53 - .L_52)
.L_52:
        /*0d08*/ 	.word	0x00000000


	//----- nvinfo : EIATTR_CBANK_PARAM_SIZE
	.align		4
.L_53:
        /*0d0c*/ 	.byte	0x03, 0x19
        /*0d0e*/ 	.short	0x0800


	//----- nvinfo : EIATTR_PARAM_CBANK
	.align		4
        /*0d10*/ 	.byte	0x04, 0x0a
        /*0d12*/ 	.short	(.L_55 - .L_54)
	.align		4
.L_54:
        /*0d14*/ 	.word	index@(.nv.constant0._ZN7cutlass13device_kernelINS_4gemm6kernel13GemmUniversalIN4cute5tupleIJiiiiEEENS1_10collective13CollectiveMmaINS1_35MainloopSm100TmaUmmaWarpSpecializedILi13ELi2ELi4ENS5_IJNS4_1CILi4EEESB_NSA_ILi1EEEEEEEENS5_IJNSA_ILi128EEESF_NSA_ILi64EEEEEENS_6half_tENS5_IJlSC_lEEESI_SJ_NS4_8TiledMMAINS4_8MMA_AtomIJNS4_26SM100_MMA_F16BF16_2x1SM_SSISI_SI_fLi128ELi128ELNS4_4UMMA5MajorE0ELSO_0ELNSN_7ScaleInE0ELSP_0EEEEEENS4_6LayoutINS5_IJSC_SC_SC_EEENS5_IJNSA_ILi0EEESU_SU_EEEEENS5_IJNS4_10UnderscoreESX_SX_EEEEENS4_28SM100_TMA_2SM_LOAD_MULTICASTENS4_14ComposedLayoutINS4_7SwizzleILi3ELi4ELi3EEENS4_18smem_ptr_flag_bitsILi16EEENSS_INS5_IJNSA_ILi8EEESG_EEENS5_IJSG_SC_EEEEEEEvNS4_8identityES10_S1A_vS1B_EENS_8epilogue10collective18CollectiveEpilogueINS1D_23Sm100TmaWarpSpecializedILi4ELi2ELi16ELb1ELb0EEEJNS5_IJSG_SF_SG_EEENS5_IJNSS_ISG_SC_EENSS_INS5_IJNSA_ILi16EEENSA_ILi2EEEEEENS5_IJSC_SG_EEEEEEEESI_SJ_SI_SJ_NS1D_6fusion15FusionCallbacksIS1H_NS1Q_17LinearCombinationISI_fSI_fLNS_15FloatRoundStyleE2EEES1I_S1P_JEEENS4_5SM1004TMEM4LOAD26SM100_TMEM_LOAD_32dp32b16xENS4_13SM90_TMA_LOADENS11_INS12_ILi1ELi4ELi3EEES15_NSS_INS5_IJS16_S1K_EEENS5_IJS1K_SC_EEEEEEENS4_39AutoVectorizingCopyWithAssumedAlignmentILi128EEENS4_14SM90_TMA_STOREES25_S27_S27_EEEvvEEEEvNT_6ParamsE)
        /*0d18*/ 	.short	0x0380
        /*0d1a*/ 	.short	0x0800


	//----- nvinfo : EIATTR_SW_WAR
	.align		4
.L_55:
        /*0d1c*/ 	.byte	0x04, 0x36
        /*0d1e*/ 	.short	(.L_57 - .L_56)
.L_56:
        /*0d20*/ 	.word	0x00000008
.L_57:


//--------------------- .nv.callgraph             --------------------------
	.section	.nv.callgraph,"",@"SHT_CUDA_CALLGRAPH"
	.align	4
	.sectionentsize	8
	.align		4
        /*0000*/ 	.word	0x00000000
	.align		4
        /*0004*/ 	.word	0xffffffff
	.align		4
        /*0008*/ 	.word	index@(_ZN7cutlass13device_kernelINS_4gemm6kernel13GemmUniversalIN4cute5tupleIJiiiiEEENS1_10collective13CollectiveMmaINS1_35MainloopSm100TmaUmmaWarpSpecializedILi13ELi2ELi4ENS5_IJNS4_1CILi4EEESB_NSA_ILi1EEEEEEEENS5_IJNSA_ILi128EEESF_NSA_ILi64EEEEEENS_6half_tENS5_IJlSC_lEEESI_SJ_NS4_8TiledMMAINS4_8MMA_AtomIJNS4_26SM100_MMA_F16BF16_2x1SM_SSISI_SI_fLi128ELi128ELNS4_4UMMA5MajorE0ELSO_0ELNSN_7ScaleInE0ELSP_0EEEEEENS4_6LayoutINS5_IJSC_SC_SC_EEENS5_IJNSA_ILi0EEESU_SU_EEEEENS5_IJNS4_10UnderscoreESX_SX_EEEEENS4_28SM100_TMA_2SM_LOAD_MULTICASTENS4_14ComposedLayoutINS4_7SwizzleILi3ELi4ELi3EEENS4_18smem_ptr_flag_bitsILi16EEENSS_INS5_IJNSA_ILi8EEESG_EEENS5_IJSG_SC_EEEEEEEvNS4_8identityES10_S1A_vS1B_EENS_8epilogue10collective18CollectiveEpilogueINS1D_23Sm100TmaWarpSpecializedILi4ELi2ELi16ELb1ELb0EEEJNS5_IJSG_SF_SG_EEENS5_IJNSS_ISG_SC_EENSS_INS5_IJNSA_ILi16EEENSA_ILi2EEEEEENS5_IJSC_SG_EEEEEEEESI_SJ_SI_SJ_NS1D_6fusion15FusionCallbacksIS1H_NS1Q_17LinearCombinationISI_fSI_fLNS_15FloatRoundStyleE2EEES1I_S1P_JEEENS4_5SM1004TMEM4LOAD26SM100_TMEM_LOAD_32dp32b16xENS4_13SM90_TMA_LOADENS11_INS12_ILi1ELi4ELi3EEES15_NSS_INS5_IJS16_S1K_EEENS5_IJS1K_SC_EEEEEEENS4_39AutoVectorizingCopyWithAssumedAlignmentILi128EEENS4_14SM90_TMA_STOREES25_S27_S27_EEEvvEEEEvNT_6ParamsE)
	.align		4
        /*000c*/ 	.word	index@(__assertfail)
	.align		4
        /*0010*/ 	.word	0x00000000
	.align		4
        /*0014*/ 	.word	0xfffffffe
	.align		4
        /*0018*/ 	.word	0x00000000
	.align		4
        /*001c*/ 	.word	0xfffffffd
	.align		4
        /*0020*/ 	.word	0x00000000
	.align		4
        /*0024*/ 	.word	0xfffffffc


//--------------------- .nv.constant4             --------------------------
	.section	.nv.constant4,"a",@progbits
	.align	8
	.align		8
.nv.constant4:
        /*0000*/ 	.dword	__assertfail
	.align		8
        /*0008*/ 	.dword	__unnamed_1
	.align		8
        /*0010*/ 	.dword	__unnamed_2
	.align		8
        /*0018*/ 	.dword	_ZN40_INTERNAL_f0a0bf20_4_k_cu_1a25c0b8_284694cuda3std3__45__cpo5beginE
	.align		8
        /*0020*/ 	.dword	_ZN40_INTERNAL_f0a0bf20_4_k_cu_1a25c0b8_284694cuda3std3__45__cpo3endE
	.align		8
        /*0028*/ 	.dword	_ZN40_INTERNAL_f0a0bf20_4_k_cu_1a25c0b8_284694cuda3std3__45__cpo6cbeginE
	.align		8
        /*0030*/ 	.dword	_ZN40_INTERNAL_f0a0bf20_4_k_cu_1a25c0b8_284694cuda3std3__45__cpo4cendE
	.align		8
        /*0038*/ 	.dword	_ZN40_INTERNAL_f0a0bf20_4_k_cu_1a25c0b8_284694cuda3std3__442_GLOBAL__N__f0a0bf20_4_k_cu_1a25c0b8_284696ignoreE
	.align		8
        /*0040*/ 	.dword	_ZN40_INTERNAL_f0a0bf20_4_k_cu_1a25c0b8_284694cuda3std3__419piecewise_constructE
	.align		8
        /*0048*/ 	.dword	_ZN40_INTERNAL_f0a0bf20_4_k_cu_1a25c0b8_284694cuda3std3__48in_placeE
	.align		8
        /*0050*/ 	.dword	_ZN40_INTERNAL_f0a0bf20_4_k_cu_1a25c0b8_284694cuda3std6ranges3__45__cpo4swapE
	.align		8
        /*0058*/ 	.dword	_ZN40_INTERNAL_f0a0bf20_4_k_cu_1a25c0b8_284694cuda3std6ranges3__45__cpo9iter_moveE
	.align		8
        /*0060*/ 	.dword	_ZN40_INTERNAL_f0a0bf20_4_k_cu_1a25c0b8_284694cute7productE
	.align		8
        /*0068*/ 	.dword	_ZN40_INTERNAL_f0a0bf20_4_k_cu_1a25c0b8_284694cute1_E
	.align		8
        /*0070*/ 	.dword	$str$25
	.align		8
        /*0078*/ 	.dword	$str$26
	.align		8
        /*0080*/ 	.dword	$str$27
	.align		8
        /*0088*/ 	.dword	$str$28


//--------------------- .text._ZN7cutlass13device_kernelINS_4gemm6kernel13GemmUniversalIN4cute5tupleIJiiiiEEENS1_10collective13CollectiveMmaINS1_35MainloopSm100TmaUmmaWarpSpecializedILi13ELi2ELi4ENS5_IJNS4_1CILi4EEESB_NSA_ILi1EEEEEEEENS5_IJNSA_ILi128EEESF_NSA_ILi64EEEEEENS_6half_tENS5_IJlSC_lEEESI_SJ_NS4_8TiledMMAINS4_8MMA_AtomIJNS4_26SM100_MMA_F16BF16_2x1SM_SSISI_SI_fLi128ELi128ELNS4_4UMMA5MajorE0ELSO_0ELNSN_7ScaleInE0ELSP_0EEEEEENS4_6LayoutINS5_IJSC_SC_SC_EEENS5_IJNSA_ILi0EEESU_SU_EEEEENS5_IJNS4_10UnderscoreESX_SX_EEEEENS4_28SM100_TMA_2SM_LOAD_MULTICASTENS4_14ComposedLayoutINS4_7SwizzleILi3ELi4ELi3EEENS4_18smem_ptr_flag_bitsILi16EEENSS_INS5_IJNSA_ILi8EEESG_EEENS5_IJSG_SC_EEEEEEEvNS4_8identityES10_S1A_vS1B_EENS_8epilogue10collective18CollectiveEpilogueINS1D_23Sm100TmaWarpSpecializedILi4ELi2ELi16ELb1ELb0EEEJNS5_IJSG_SF_SG_EEENS5_IJNSS_ISG_SC_EENSS_INS5_IJNSA_ILi16EEENSA_ILi2EEEEEENS5_IJSC_SG_EEEEEEEESI_SJ_SI_SJ_NS1D_6fusion15FusionCallbacksIS1H_NS1Q_17LinearCombinationISI_fSI_fLNS_15FloatRoundStyleE2EEES1I_S1P_JEEENS4_5SM1004TMEM4LOAD26SM100_TMEM_LOAD_32dp32b16xENS4_13SM90_TMA_LOADENS11_INS12_ILi1ELi4ELi3EEES15_NSS_INS5_IJS16_S1K_EEENS5_IJS1K_SC_EEEEEEENS4_39AutoVectorizingCopyWithAssumedAlignmentILi128EEENS4_14SM90_TMA_STOREES25_S27_S27_EEEvvEEEEvNT_6ParamsE --------------------------
	.section	.text._ZN7cutlass13device_kernelINS_4gemm6kernel13GemmUniversalIN4cute5tupleIJiiiiEEENS1_10collective13CollectiveMmaINS1_35MainloopSm100TmaUmmaWarpSpecializedILi13ELi2ELi4ENS5_IJNS4_1CILi4EEESB_NSA_ILi1EEEEEEEENS5_IJNSA_ILi128EEESF_NSA_ILi64EEEEEENS_6half_tENS5_IJlSC_lEEESI_SJ_NS4_8TiledMMAINS4_8MMA_AtomIJNS4_26SM100_MMA_F16BF16_2x1SM_SSISI_SI_fLi128ELi128ELNS4_4UMMA5MajorE0ELSO_0ELNSN_7ScaleInE0ELSP_0EEEEEENS4_6LayoutINS5_IJSC_SC_SC_EEENS5_IJNSA_ILi0EEESU_SU_EEEEENS5_IJNS4_10UnderscoreESX_SX_EEEEENS4_28SM100_TMA_2SM_LOAD_MULTICASTENS4_14ComposedLayoutINS4_7SwizzleILi3ELi4ELi3EEENS4_18smem_ptr_flag_bitsILi16EEENSS_INS5_IJNSA_ILi8EEESG_EEENS5_IJSG_SC_EEEEEEEvNS4_8identityES10_S1A_vS1B_EENS_8epilogue10collective18CollectiveEpilogueINS1D_23Sm100TmaWarpSpecializedILi4ELi2ELi16ELb1ELb0EEEJNS5_IJSG_SF_SG_EEENS5_IJNSS_ISG_SC_EENSS_INS5_IJNSA_ILi16EEENSA_ILi2EEEEEENS5_IJSC_SG_EEEEEEEESI_SJ_SI_SJ_NS1D_6fusion15FusionCallbacksIS1H_NS1Q_17LinearCombinationISI_fSI_fLNS_15FloatRoundStyleE2EEES1I_S1P_JEEENS4_5SM1004TMEM4LOAD26SM100_TMEM_LOAD_32dp32b16xENS4_13SM90_TMA_LOADENS11_INS12_ILi1ELi4ELi3EEES15_NSS_INS5_IJS16_S1K_EEENS5_IJS1K_SC_EEEEEEENS4_39AutoVectorizingCopyWithAssumedAlignmentILi128EEENS4_14SM90_TMA_STOREES25_S27_S27_EEEvvEEEEvNT_6ParamsE,"ax",@progbits
	.align	128
.text._ZN7cutlass13device_kernelINS_4gemm6kernel13GemmUniversalIN4cute5tupleIJiiiiEEENS1_10collective13CollectiveMmaINS1_35MainloopSm100TmaUmmaWarpSpecializedILi13ELi2ELi4ENS5_IJNS4_1CILi4EEESB_NSA_ILi1EEEEEEEENS5_IJNSA_ILi128EEESF_NSA_ILi64EEEEEENS_6half_tENS5_IJlSC_lEEESI_SJ_NS4_8TiledMMAINS4_8MMA_AtomIJNS4_26SM100_MMA_F16BF16_2x1SM_SSISI_SI_fLi128ELi128ELNS4_4UMMA5MajorE0ELSO_0ELNSN_7ScaleInE0ELSP_0EEEEEENS4_6LayoutINS5_IJSC_SC_SC_EEENS5_IJNSA_ILi0EEESU_SU_EEEEENS5_IJNS4_10UnderscoreESX_SX_EEEEENS4_28SM100_TMA_2SM_LOAD_MULTICASTENS4_14ComposedLayoutINS4_7SwizzleILi3ELi4ELi3EEENS4_18smem_ptr_flag_bitsILi16EEENSS_INS5_IJNSA_ILi8EEESG_EEENS5_IJSG_SC_EEEEEEEvNS4_8identityES10_S1A_vS1B_EENS_8epilogue10collective18CollectiveEpilogueINS1D_23Sm100TmaWarpSpecializedILi4ELi2ELi16ELb1ELb0EEEJNS5_IJSG_SF_SG_EEENS5_IJNSS_ISG_SC_EENSS_INS5_IJNSA_ILi16EEENSA_ILi2EEEEEENS5_IJSC_SG_EEEEEEEESI_SJ_SI_SJ_NS1D_6fusion15FusionCallbacksIS1H_NS1Q_17LinearCombinationISI_fSI_fLNS_15FloatRoundStyleE2EEES1I_S1P_JEEENS4_5SM1004TMEM4LOAD26SM100_TMEM_LOAD_32dp32b16xENS4_13SM90_TMA_LOADENS11_INS12_ILi1ELi4ELi3EEES15_NSS_INS5_IJS16_S1K_EEENS5_IJS1K_SC_EEEEEEENS4_39AutoVectorizingCopyWithAssumedAlignmentILi128EEENS4_14SM90_TMA_STOREES25_S27_S27_EEEvvEEEEvNT_6ParamsE:
        .type           _ZN7cutlass13device_kernelINS_4gemm6kernel13GemmUniversalIN4cute5tupleIJiiiiEEENS1_10collective13CollectiveMmaINS1_35MainloopSm100TmaUmmaWarpSpecializedILi13ELi2ELi4ENS5_IJNS4_1CILi4EEESB_NSA_ILi1EEEEEEEENS5_IJNSA_ILi128EEESF_NSA_ILi64EEEEEENS_6half_tENS5_IJlSC_lEEESI_SJ_NS4_8TiledMMAINS4_8MMA_AtomIJNS4_26SM100_MMA_F16BF16_2x1SM_SSISI_SI_fLi128ELi128ELNS4_4UMMA5MajorE0ELSO_0ELNSN_7ScaleInE0ELSP_0EEEEEENS4_6LayoutINS5_IJSC_SC_SC_EEENS5_IJNSA_ILi0EEESU_SU_EEEEENS5_IJNS4_10UnderscoreESX_SX_EEEEENS4_28SM100_TMA_2SM_LOAD_MULTICASTENS4_14ComposedLayoutINS4_7SwizzleILi3ELi4ELi3EEENS4_18smem_ptr_flag_bitsILi16EEENSS_INS5_IJNSA_ILi8EEESG_EEENS5_IJSG_SC_EEEEEEEvNS4_8identityES10_S1A_vS1B_EENS_8epilogue10collective18CollectiveEpilogueINS1D_23Sm100TmaWarpSpecializedILi4ELi2ELi16ELb1ELb0EEEJNS5_IJSG_SF_SG_EEENS5_IJNSS_ISG_SC_EENSS_INS5_IJNSA_ILi16EEENSA_ILi2EEEEEENS5_IJSC_SG_EEEEEEEESI_SJ_SI_SJ_NS1D_6fusion15FusionCallbacksIS1H_NS1Q_17LinearCombinationISI_fSI_fLNS_15FloatRoundStyleE2EEES1I_S1P_JEEENS4_5SM1004TMEM4LOAD26SM100_TMEM_LOAD_32dp32b16xENS4_13SM90_TMA_LOADENS11_INS12_ILi1ELi4ELi3EEES15_NSS_INS5_IJS16_S1K_EEENS5_IJS1K_SC_EEEEEEENS4_39AutoVectorizingCopyWithAssumedAlignmentILi128EEENS4_14SM90_TMA_STOREES25_S27_S27_EEEvvEEEEvNT_6ParamsE,@function
        .size           _ZN7cutlass13device_kernelINS_4gemm6kernel13GemmUniversalIN4cute5tupleIJiiiiEEENS1_10collective13CollectiveMmaINS1_35MainloopSm100TmaUmmaWarpSpecializedILi13ELi2ELi4ENS5_IJNS4_1CILi4EEESB_NSA_ILi1EEEEEEEENS5_IJNSA_ILi128EEESF_NSA_ILi64EEEEEENS_6half_tENS5_IJlSC_lEEESI_SJ_NS4_8TiledMMAINS4_8MMA_AtomIJNS4_26SM100_MMA_F16BF16_2x1SM_SSISI_SI_fLi128ELi128ELNS4_4UMMA5MajorE0ELSO_0ELNSN_7ScaleInE0ELSP_0EEEEEENS4_6LayoutINS5_IJSC_SC_SC_EEENS5_IJNSA_ILi0EEESU_SU_EEEEENS5_IJNS4_10UnderscoreESX_SX_EEEEENS4_28SM100_TMA_2SM_LOAD_MULTICASTENS4_14ComposedLayoutINS4_7SwizzleILi3ELi4ELi3EEENS4_18smem_ptr_flag_bitsILi16EEENSS_INS5_IJNSA_ILi8EEESG_EEENS5_IJSG_SC_EEEEEEEvNS4_8identityES10_S1A_vS1B_EENS_8epilogue10collective18CollectiveEpilogueINS1D_23Sm100TmaWarpSpecializedILi4ELi2ELi16ELb1ELb0EEEJNS5_IJSG_SF_SG_EEENS5_IJNSS_ISG_SC_EENSS_INS5_IJNSA_ILi16EEENSA_ILi2EEEEEENS5_IJSC_SG_EEEEEEEESI_SJ_SI_SJ_NS1D_6fusion15FusionCallbacksIS1H_NS1Q_17LinearCombinationISI_fSI_fLNS_15FloatRoundStyleE2EEES1I_S1P_JEEENS4_5SM1004TMEM4LOAD26SM100_TMEM_LOAD_32dp32b16xENS4_13SM90_TMA_LOADENS11_INS12_ILi1ELi4ELi3EEES15_NSS_INS5_IJS16_S1K_EEENS5_IJS1K_SC_EEEEEEENS4_39AutoVectorizingCopyWithAssumedAlignmentILi128EEENS4_14SM90_TMA_STOREES25_S27_S27_EEEvvEEEEvNT_6ParamsE,(.L_x_225 - _ZN7cutlass13device_kernelINS_4gemm6kernel13GemmUniversalIN4cute5tupleIJiiiiEEENS1_10collective13CollectiveMmaINS1_35MainloopSm100TmaUmmaWarpSpecializedILi13ELi2ELi4ENS5_IJNS4_1CILi4EEESB_NSA_ILi1EEEEEEEENS5_IJNSA_ILi128EEESF_NSA_ILi64EEEEEENS_6half_tENS5_IJlSC_lEEESI_SJ_NS4_8TiledMMAINS4_8MMA_AtomIJNS4_26SM100_MMA_F16BF16_2x1SM_SSISI_SI_fLi128ELi128ELNS4_4UMMA5MajorE0ELSO_0ELNSN_7ScaleInE0ELSP_0EEEEEENS4_6LayoutINS5_IJSC_SC_SC_EEENS5_IJNSA_ILi0EEESU_SU_EEEEENS5_IJNS4_10UnderscoreESX_SX_EEEEENS4_28SM100_TMA_2SM_LOAD_MULTICASTENS4_14ComposedLayoutINS4_7SwizzleILi3ELi4ELi3EEENS4_18smem_ptr_flag_bitsILi16EEENSS_INS5_IJNSA_ILi8EEESG_EEENS5_IJSG_SC_EEEEEEEvNS4_8identityES10_S1A_vS1B_EENS_8epilogue10collective18CollectiveEpilogueINS1D_23Sm100TmaWarpSpecializedILi4ELi2ELi16ELb1ELb0EEEJNS5_IJSG_SF_SG_EEENS5_IJNSS_ISG_SC_EENSS_INS5_IJNSA_ILi16EEENSA_ILi2EEEEEENS5_IJSC_SG_EEEEEEEESI_SJ_SI_SJ_NS1D_6fusion15FusionCallbacksIS1H_NS1Q_17LinearCombinationISI_fSI_fLNS_15FloatRoundStyleE2EEES1I_S1P_JEEENS4_5SM1004TMEM4LOAD26SM100_TMEM_LOAD_32dp32b16xENS4_13SM90_TMA_LOADENS11_INS12_ILi1ELi4ELi3EEES15_NSS_INS5_IJS16_S1K_EEENS5_IJS1K_SC_EEEEEEENS4_39AutoVectorizingCopyWithAssumedAlignmentILi128EEENS4_14SM90_TMA_STOREES25_S27_S27_EEEvvEEEEvNT_6ParamsE)
        .other          _ZN7cutlass13device_kernelINS_4gemm6kernel13GemmUniversalIN4cute5tupleIJiiiiEEENS1_10collective13CollectiveMmaINS1_35MainloopSm100TmaUmmaWarpSpecializedILi13ELi2ELi4ENS5_IJNS4_1CILi4EEESB_NSA_ILi1EEEEEEEENS5_IJNSA_ILi128EEESF_NSA_ILi64EEEEEENS_6half_tENS5_IJlSC_lEEESI_SJ_NS4_8TiledMMAINS4_8MMA_AtomIJNS4_26SM100_MMA_F16BF16_2x1SM_SSISI_SI_fLi128ELi128ELNS4_4UMMA5MajorE0ELSO_0ELNSN_7ScaleInE0ELSP_0EEEEEENS4_6LayoutINS5_IJSC_SC_SC_EEENS5_IJNSA_ILi0EEESU_SU_EEEEENS5_IJNS4_10UnderscoreESX_SX_EEEEENS4_28SM100_TMA_2SM_LOAD_MULTICASTENS4_14ComposedLayoutINS4_7SwizzleILi3ELi4ELi3EEENS4_18smem_ptr_flag_bitsILi16EEENSS_INS5_IJNSA_ILi8EEESG_EEENS5_IJSG_SC_EEEEEEEvNS4_8identityES10_S1A_vS1B_EENS_8epilogue10collective18CollectiveEpilogueINS1D_23Sm100TmaWarpSpecializedILi4ELi2ELi16ELb1ELb0EEEJNS5_IJSG_SF_SG_EEENS5_IJNSS_ISG_SC_EENSS_INS5_IJNSA_ILi16EEENSA_ILi2EEEEEENS5_IJSC_SG_EEEEEEEESI_SJ_SI_SJ_NS1D_6fusion15FusionCallbacksIS1H_NS1Q_17LinearCombinationISI_fSI_fLNS_15FloatRoundStyleE2EEES1I_S1P_JEEENS4_5SM1004TMEM4LOAD26SM100_TMEM_LOAD_32dp32b16xENS4_13SM90_TMA_LOADENS11_INS12_ILi1ELi4ELi3EEES15_NSS_INS5_IJS16_S1K_EEENS5_IJS1K_SC_EEEEEEENS4_39AutoVectorizingCopyWithAssumedAlignmentILi128EEENS4_14SM90_TMA_STOREES25_S27_S27_EEEvvEEEEvNT_6ParamsE,@"STO_CUDA_ENTRY STV_DEFAULT"
_ZN7cutlass13device_kernelINS_4gemm6kernel13GemmUniversalIN4cute5tupleIJiiiiEEENS1_10collective13CollectiveMmaINS1_35MainloopSm100TmaUmmaWarpSpecializedILi13ELi2ELi4ENS5_IJNS4_1CILi4EEESB_NSA_ILi1EEEEEEEENS5_IJNSA_ILi128EEESF_NSA_ILi64EEEEEENS_6half_tENS5_IJlSC_lEEESI_SJ_NS4_8TiledMMAINS4_8MMA_AtomIJNS4_26SM100_MMA_F16BF16_2x1SM_SSISI_SI_fLi128ELi128ELNS4_4UMMA5MajorE0ELSO_0ELNSN_7ScaleInE0ELSP_0EEEEEENS4_6LayoutINS5_IJSC_SC_SC_EEENS5_IJNSA_ILi0EEESU_SU_EEEEENS5_IJNS4_10UnderscoreESX_SX_EEEEENS4_28SM100_TMA_2SM_LOAD_MULTICASTENS4_14ComposedLayoutINS4_7SwizzleILi3ELi4ELi3EEENS4_18smem_ptr_flag_bitsILi16EEENSS_INS5_IJNSA_ILi8EEESG_EEENS5_IJSG_SC_EEEEEEEvNS4_8identityES10_S1A_vS1B_EENS_8epilogue10collective18CollectiveEpilogueINS1D_23Sm100TmaWarpSpecializedILi4ELi2ELi16ELb1ELb0EEEJNS5_IJSG_SF_SG_EEENS5_IJNSS_ISG_SC_EENSS_INS5_IJNSA_ILi16EEENSA_ILi2EEEEEENS5_IJSC_SG_EEEEEEEESI_SJ_SI_SJ_NS1D_6fusion15FusionCallbacksIS1H_NS1Q_17LinearCombinationISI_fSI_fLNS_15FloatRoundStyleE2EEES1I_S1P_JEEENS4_5SM1004TMEM4LOAD26SM100_TMEM_LOAD_32dp32b16xENS4_13SM90_TMA_LOADENS11_INS12_ILi1ELi4ELi3EEES15_NSS_INS5_IJS16_S1K_EEENS5_IJS1K_SC_EEEEEEENS4_39AutoVectorizingCopyWithAssumedAlignmentILi128EEENS4_14SM90_TMA_STOREES25_S27_S27_EEEvvEEEEvNT_6ParamsE:
[----:B------:R-:W1:Y:S01]  /*0000*/  LDC R1, c[0x0][0x37c] ;  /* 0x0000df00ff017b82 */ /* 0x000e620000000800 */
[----:B------:R-:W2:Y:S01]  /*0010*/  S2R R61, SR_TID.X ;  /* 0x00000000003d7919 */ /* 0x000ea20000002100 */
[----:B------:R-:W3:Y:S06]  /*0020*/  LDCU.64 UR8, c[0x0][0x890] ;  /* 0x00011200ff0877ac */ /* 0x000eec0008000a00 */
[----:B------:R-:W4:Y:S01]  /*0030*/  S2UR UR47, SR_CgaCtaId ;  /* 0x00000000002f79c3 */ /* 0x000f220000008800 */
[----:B------:R-:W-:Y:S02]  /*0040*/  PRMT R50, RZ, 0x7610, R50 ;  /* 0x00007610ff327816 */ /* 0x000fe40000000032 */
[----:B------:R-:W-:-:S02]  /*0050*/  ELECT P0, URZ, PT ;  /* 0x0000000000ff782f */ /* 0x000fc40003800000 */
[----:B---3--:R-:W-:-:S04]  /*0060*/  ISETP.NE.U32.AND P1, PT, RZ, UR8, PT ;  /* 0x00000008ff007c0c */ /* 0x008fc8000bf25070 */
[----:B------:R-:W-:Y:S01]  /*0070*/  ISETP.NE.AND.EX P2, PT, RZ, UR9, PT, P1 ;  /* 0x00000009ff007c0c */ /* 0x000fe2000bf45310 */
[----:B----4-:R-:W-:Y:S02]  /*0080*/  ULOP3.LUT UR48, UR47, 0x1, URZ, 0xc0, !UPT ;  /* 0x000000012f307892 */ /* 0x010fe4000f8ec0ff */
[----:B------:R-:W-:Y:S01]  /*0090*/  ULOP3.LUT UR49, UR47, 0x1, URZ, 0x3c, !UPT ;  /* 0x000000012f317892 */ /* 0x000fe2000f8e3cff */
[----:B--2---:R-:W-:-:S05]  /*00a0*/  SHF.R.U32.HI R51, RZ, 0x5, R61 ;  /* 0x00000005ff337819 */ /* 0x004fca000001163d */
[----:B------:R-:W2:Y:S02]  /*00b0*/  SHFL.IDX PT, R0, R51, RZ, 0x1f ;  /* 0x00001fff33007589 */ /* 0x000ea400000e0000 */
[----:B--2---:R-:W-:Y:S02]  /*00c0*/  R2UR UR25, R0 ;  /* 0x00000000001972ca */ /* 0x004fe400000e0000 */
[----:B-1----:R-:W-:Y:S05]  /*00d0*/  @P2 BRA `(.L_x_0) ;  /* 0x0000000000302947 */ /* 0x002fea0003800000 */
[----:B------:R-:W1:Y:S02]  /*00e0*/  LDCU.64 UR4, c[0x0][0x888] ;  /* 0x00011100ff0477ac */ /* 0x000e640008000a00 */
[----:B-1----:R-:W-:-:S04]  /*00f0*/  UISETP.NE.U32.AND UP0, UPT, UR4, URZ, UPT ;  /* 0x000000ff0400728c */ /* 0x002fc8000bf05070 */
[----:B------:R-:W-:-:S09]  /*0100*/  UISETP.NE.AND.EX UP0, UPT, UR5, URZ, UPT, UP0 ;  /* 0x000000ff0500728c */ /* 0x000fd2000bf05300 */
[----:B------:R-:W-:Y:S05]  /*0110*/  BRA.U !UP0, `(.L_x_1) ;  /* 0x0000000108147547 */ /* 0x000fea000b800000 */
[----:B------:R-:W1:Y:S01]  /*0120*/  LDC.64 R2, c[0x0][0x888] ;  /* 0x00022200ff027b82 */ /* 0x000e620000000a00 */
[----:B------:R-:W1:Y:S02]  /*0130*/  LDCU.64 UR4, c[0x0][0x358] ;  /* 0x00006b00ff0477ac */ /* 0x000e640008000a00 */
[----:B-1----:R1:W5:Y:S01]  /*0140*/  LDG.E R27, desc[UR4][R2.64] ;  /* 0x00000004021b7981 */ /* 0x002362000c1e1900 */
[----:B------:R-:W-:Y:S01]  /*0150*/  HFMA2 R50, -RZ, RZ, 0, 5.9604644775390625e-08 ;  /* 0x00000001ff327431 */ /* 0x000fe200000001ff */
[----:B------:R-:W-:Y:S05]  /*0160*/  BRA `(.L_x_0) ;  /* 0x00000000000c7947 */ /* 0x000fea0003800000 */
.L_x_1:
[----:B------:R-:W1:Y:S01]  /*0170*/  LDCU UR4, c[0x0][0x880] ;  /* 0x00011000ff0477ac */ /* 0x000e620008000800 */
[----:B------:R-:W-:Y:S01]  /*0180*/  HFMA2 R50, -RZ, RZ, 0, 5.9604644775390625e-08 ;  /* 0x00000001ff327431 */ /* 0x000fe200000001ff */
[----:B-1----:R-:W-:-:S07]  /*0190*/  MOV R27, UR4 ;  /* 0x00000004001b7c02 */ /* 0x002fce0008000f00 */
.L_x_0:
[----:B------:R-:W2:Y:S02]  /*01a0*/  LDCU.64 UR4, c[0x0][0x8b0] ;  /* 0x00011600ff0477ac */ /* 0x000ea40008000a00 */
[----:B--2---:R-:W-:-:S04]  /*01b0*/  UISETP.NE.U32.AND UP0, UPT, UR4, URZ, UPT ;  /* 0x000000ff0400728c */ /* 0x004fc8000bf05070 */
[----:B------:R-:W-:-:S09]  /*01c0*/  UISETP.NE.AND.EX UP0, UPT, UR5, URZ, UPT, UP0 ;  /* 0x000000ff0500728c */ /* 0x000fd2000bf05300 */
[----:B------:R-:W-:Y:S05]  /*01d0*/  BRA.U UP0, `(.L_x_2) ;  /* 0x0000000100287547 */ /* 0x000fea000b800000 */
[----:B------:R-:W2:Y:S02]  /*01e0*/  LDCU.64 UR4, c[0x0][0x8a8] ;  /* 0x00011500ff0477ac */ /* 0x000ea40008000a00 */
[----:B--2---:R-:W-:-:S04]  /*01f0*/  UISETP.NE.U32.AND UP0, UPT, UR4, URZ, UPT ;  /* 0x000000ff0400728c */ /* 0x004fc8000bf05070 */
[----:B------:R-:W-:-:S09]  /*0200*/  UISETP.NE.AND.EX UP0, UPT, UR5, URZ, UPT, UP0 ;  /* 0x000000ff0500728c */ /* 0x000fd2000bf05300 */
[----:B------:R-:W-:Y:S05]  /*0210*/  BRA.U !UP0, `(.L_x_3) ;  /* 0x0000000108107547 */ /* 0x000fea000b800000 */
[----:B------:R-:W2:Y:S01]  /*0220*/  LDC.64 R24, c[0x0][0x8a8] ;  /* 0x00022a00ff187b82 */ /* 0x000ea20000000a00 */
[----:B------:R-:W2:Y:S02]  /*0230*/  LDCU.64 UR4, c[0x0][0x358] ;  /* 0x00006b00ff0477ac */ /* 0x000ea40008000a00 */
[----:B--2---:R2:W5:Y:S01]  /*0240*/  LDG.E R24, desc[UR4][R24.64] ;  /* 0x0000000418187981 */ /* 0x004562000c1e1900 */
[----:B------:R-:W-:Y:S05]  /*0250*/  BRA `(.L_x_2) ;  /* 0x0000000000087947 */ /* 0x000fea0003800000 */
.L_x_3:
[----:B------:R-:W2:Y:S02]  /*0260*/  LDCU UR4, c[0x0][0x8a0] ;  /* 0x00011400ff0477ac */ /* 0x000ea40008000800 */
[----:B--2---:R-:W-:Y:S02]  /*0270*/  MOV R24, UR4 ;  /* 0x0000000400187c02 */ /* 0x004fe40008000f00 */
.L_x_2:
[----:B------:R-:W-:Y:S01]  /*0280*/  IMAD.U32 R0, RZ, RZ, UR25 ;  /* 0x00000019ff007e24 */ /* 0x000fe2000f8e00ff */
[----:B------:R-:W-:Y:S04]  /*0290*/  BSSY.RECONVERGENT B0, `(.L_x_4) ;  /* 0x000000c000007945 */ /* 0x000fe80003800200 */
[C---:B------:R-:W-:Y:S02]  /*02a0*/  ISETP.NE.OR P3, PT, R0.reuse, 0x1, !P0 ;  /* 0x000000010000780c */ /* 0x040fe40004765670 */
[----:B------:R-:W-:-:S11]  /*02b0*/  ISETP.NE.OR P2, PT, R0, 0x3, !P0 ;  /* 0x000000030000780c */ /* 0x000fd60004745670 */
[----:B------:R-:W-:Y:S05]  /*02c0*/  @P3 BRA `(.L_x_5) ;  /* 0x0000000000203947 */ /* 0x000fea0003800000 */
[----:B------:R-:W3:Y:S02]  /*02d0*/  LDCU.64 UR4, c[0x0][0x348] ;  /* 0x00006900ff0477ac */ /* 0x000ee40008000a00 */
[----:B---3--:R-:W-:Y:S02]  /*02e0*/  UIADD3 UR6, UP1, UPT, UR4, 0x80, URZ ;  /* 0x0000008004067890 */ /* 0x008fe4000ff3e0ff */
[----:B------:R-:W-:Y:S02]  /*02f0*/  UIADD3 UR4, UP0, UPT, UR4, 0x180, URZ ;  /* 0x0000018004047890 */ /* 0x000fe4000ff1e0ff */
[----:B------:R-:W-:Y:S02]  /*0300*/  UIADD3.X UR7, UPT, UPT, URZ, UR5, URZ, UP1, !UPT ;  /* 0x00000005ff077290 */ /* 0x000fe40008ffe4ff */
[----:B------:R-:W-:-:S07]  /*0310*/  UIADD3.X UR5, UPT, UPT, URZ, UR5, URZ, UP0, !UPT ;  /* 0x00000005ff057290 */ /* 0x000fce00087fe4ff */
[----:B------:R3:W-:Y:S02]  /*0320*/  UTMACCTL.PF [UR6] ;  /* 0x00000000060079b9 */ /* 0x0007e40008040000 */
[----:B------:R3:W-:Y:S02]  /*0330*/  UTMACCTL.PF [UR4] ;  /* 0x00000000040079b9 */ /* 0x0007e40008040000 */
[----:B---3--:R-:W-:Y:S01]  /*0340*/  NOP ;  /* 0x0000000000007918 */ /* 0x008fe20000000000 */
.L_x_5:
[----:B------:R-:W-:Y:S05]  /*0350*/  BSYNC.RECONVERGENT B0 ;  /* 0x0000000000007941 */ /* 0x000fea0003800200 */
.L_x_4:
[----:B------:R-:W-:Y:S04]  /*0360*/  BSSY.RECONVERGENT B0, `(.L_x_6) ;  /* 0x000000a000007945 */ /* 0x000fe80003800200 */
        /* <DEDUP_REMOVED lines=9> */
.L_x_7:
[----:B------:R-:W-:Y:S05]  /*0400*/  BSYNC.RECONVERGENT B0 ;  /* 0x0000000000007941 */ /* 0x000fea0003800200 */
.L_x_6:
[----:B------:R-:W3:Y:S01]  /*0410*/  LDCU.64 UR4, c[0x0][0x888] ;  /* 0x00011100ff0477ac */ /* 0x000ee20008000a00 */
[----:B------:R-:W-:Y:S01]  /*0420*/  ISETP.NE.AND.EX P1, PT, RZ, UR9, PT, P1 ;  /* 0x00000009ff007c0c */ /* 0x000fe2000bf25310 */
[----:B------:R-:W-:Y:S01]  /*0430*/  UPLOP3.LUT UP3, UPT, UPT, UPT, UPT, 0x80, 0x8 ;  /* 0x000000000008789c */ /* 0x000fe20003f6f070 */
[----:B---3--:R-:W-:-:S04]  /*0440*/  ISETP.NE.U32.AND P2, PT, RZ, UR4, PT ;  /* 0x00000004ff007c0c */ /* 0x008fc8000bf45070 */
[----:B------:R-:W-:-:S13]  /*0450*/  ISETP.NE.AND.EX P2, PT, RZ, UR5, PT, P2 ;  /* 0x00000005ff007c0c */ /* 0x000fda000bf45320 */
[----:B------:R-:W-:Y:S05]  /*0460*/  @P2 BRA P1, `(.L_x_8) ;  /* 0x0000000000282947 */ /* 0x000fea0000800000 */
[----:B------:R-:W-:Y:S01]  /*0470*/  UISETP.NE.U32.AND UP0, UPT, UR8, URZ, UPT ;  /* 0x000000ff0800728c */ /* 0x000fe2000bf05070 */
[----:B-----5:R-:W-:Y:S01]  /*0480*/  FSETP.NEU.AND P1, PT, R27, RZ, PT ;  /* 0x000000ff1b00720b */ /* 0x020fe20003f2d000 */
[----:B------:R-:W-:Y:S02]  /*0490*/  UISETP.NE.U32.AND UP2, UPT, UR4, URZ, UPT ;  /* 0x000000ff0400728c */ /* 0x000fe4000bf45070 */
[----:B------:R-:W-:Y:S02]  /*04a0*/  UISETP.NE.AND.EX UP1, UPT, UR9, URZ, UPT, UP0 ;  /* 0x000000ff0900728c */ /* 0x000fe4000bf25300 */
[----:B------:R-:W-:-:S04]  /*04b0*/  UISETP.NE.AND.EX UP0, UPT, UR5, URZ, UPT, UP2 ;  /* 0x000000ff0500728c */ /* 0x000fc8000bf05320 */
[----:B------:R-:W-:-:S04]  /*04c0*/  USEL UR4, URZ, 0xffffffff, UP0 ;  /* 0xffffffffff047887 */ /* 0x000fc80008000000 */
[----:B------:R-:W-:Y:S01]  /*04d0*/  VOTEU.ANY UP0, P1 ;  /* 0x0000000000ff7886 */ /* 0x000fe20000800100 */
[----:B------:R-:W-:-:S04]  /*04e0*/  @!UP1 USEL UR4, URZ, 0xffffffff, UP0 ;  /* 0xffffffffff049887 */ /* 0x000fc80008000000 */
[----:B------:R-:W-:-:S04]  /*04f0*/  ULOP3.LUT UR4, UR4, 0x1, URZ, 0xc0, !UPT ;  /* 0x0000000104047892 */ /* 0x000fc8000f8ec0ff */
[----:B------:R-:W-:-:S11]  /*0500*/  UISETP.NE.U32.AND UP3, UPT, UR4, 0x1, UPT ;  /* 0x000000010400788c */ /* 0x000fd6000bf65070 */
.L_x_8:
[----:B------:R-:W3:Y:S01]  /*0510*/  SHFL.IDX PT, R0, R51, RZ, 0x1f ;  /* 0x00001fff33007589 */ /* 0x000ee200000e0000 */
[----:B------:R-:W-:-:S04]  /*0520*/  UISETP.NE.AND UP0, UPT, UR25, 0x2, UPT ;  /* 0x000000021900788c */ /* 0x000fc8000bf05270 */
[----:B------:R-:W-:Y:S02]  /*0530*/  UISETP.EQ.AND UP1, UPT, UR48, URZ, !UP0 ;  /* 0x000000ff3000728c */ /* 0x000fe4000c722270 */
[----:B------:R-:W-:-:S04]  /*0540*/  USEL UR46, URZ, 0x1, UP0 ;  /* 0x00000001ff2e7887 */ /* 0x000fc80008000000 */
[----:B------:R-:W-:Y:S02]  /*0550*/  PLOP3.LUT P3, PT, P0, PT, UP1, 0x80, 0x8 ;  /* 0x000000000008781c */ /* 0x000fe4000076f018 */
[----:B---3--:R-:W-:-:S13]  /*0560*/  ISETP.NE.AND P1, PT, R0, RZ, PT ;  /* 0x000000ff0000720c */ /* 0x008fda0003f25270 */
[----:B------:R-:W-:Y:S05]  /*0570*/  @P1 BRA `(.L_x_9) ;  /* 0x0000000000a81947 */ /* 0x000fea0003800000 */
[----:B------:R-:W-:Y:S01]  /*0580*/  ELECT P1, URZ, PT ;  /* 0x0000000000ff782f */ /* 0x000fe20003820000 */
[----:B------:R-:W-:-:S12]  /*0590*/  BSSY.RECONVERGENT B0, `(.L_x_9) ;  /* 0x0000028000007945 */ /* 0x000fd80003800200 */
[----:B------:R-:W-:Y:S05]  /*05a0*/  @!P1 BRA `(.L_x_10) ;  /* 0x0000000000989947 */ /* 0x000fea0003800000 */
[----:B------:R-:W-:Y:S01]  /*05b0*/  UMOV UR4, 0x400 ;  /* 0x0000040000047882 */ /* 0x000fe20000000000 */
[----:B------:R-:W-:Y:S01]  /*05c0*/  UMOV UR8, 0x1 ;  /* 0x0000000100087882 */ /* 0x000fe20000000000 */
[----:B------:R-:W-:Y:S01]  /*05d0*/  UMOV UR6, 0x5 ;  /* 0x0000000500067882 */ /* 0x000fe20000000000 */
[----:B------:R-:W-:Y:S02]  /*05e0*/  ULEA UR4, UR47, UR4, 0x18 ;  /* 0x000000042f047291 */ /* 0x000fe4000f8ec0ff */
[----:B------:R-:W-:-:S04]  /*05f0*/  UIADD3 UR8, UPT, UPT, -UR8, 0x100000, URZ ;  /* 0x0010000008087890 */ /* 0x000fc8000fffe1ff */
[----:B------:R-:W-:Y:S02]  /*0600*/  USHF.L.U32 UR9, UR8, 0xb, URZ ;  /* 0x0000000b08097899 */ /* 0x000fe400080006ff */
[----:B------:R-:W-:Y:S02]  /*0610*/  USHF.L.U32 UR8, UR8, 0x1, URZ ;  /* 0x0000000108087899 */ /* 0x000fe400080006ff */
[----:B------:R-:W-:-:S04]  /*0620*/  UIADD3 UR6, UPT, UPT, -UR6, 0x100000, URZ ;  /* 0x0010000006067890 */ /* 0x000fc8000fffe1ff */
[----:B------:R-:W-:Y:S02]  /*0630*/  USHF.L.U32 UR7, UR6, 0xb, URZ ;  /* 0x0000000b06077899 */ /* 0x000fe400080006ff */
[----:B------:R-:W-:Y:S01]  /*0640*/  USHF.L.U32 UR6, UR6, 0x1, URZ ;  /* 0x0000000106067899 */ /* 0x000fe200080006ff */
[----:B------:R-:W3:Y:S03]  /*0650*/  FENCE.VIEW.ASYNC.S ;  /* 0x00000000000073c6 */ /* 0x000ee60000000000 */
[----:B---3--:R3:W4:Y:S08]  /*0660*/  SYNCS.EXCH.64 URZ, [UR4], UR8 ;  /* 0x0000000804ff75b2 */ /* 0x0087300008000100 */
[----:B------:R3:W1:Y:S01]  /*0670*/  SYNCS.EXCH.64 URZ, [UR4+0x68], UR6 ;  /* 0x0000680604ff75b2 */ /* 0x0006620008000100 */
        /* <DEDUP_REMOVED lines=23> */
[----:B------:R3:W1:Y:S02]  /*07f0*/  SYNCS.EXCH.64 URZ, [UR4+0xc8], UR6 ;  /* 0x0000c80604ff75b2 */ /* 0x0006640008000100 */
[----:B---34-:R-:W-:Y:S01]  /*0800*/  NOP ;  /* 0x0000000000007918 */ /* 0x018fe20000000000 */
.L_x_10:
[----:B------:R-:W-:Y:S05]  /*0810*/  BSYNC.RECONVERGENT B0 ;  /* 0x0000000000007941 */ /* 0x000fea0003800200 */
.L_x_9:
[----:B------:R-:W3:Y:S01]  /*0820*/  SHFL.IDX PT, R0, R51, RZ, 0x1f ;  /* 0x00001fff33007589 */ /* 0x000ee200000e0000 */
[----:B------:R-:W-:Y:S01]  /*0830*/  NOP ;  /* 0x0000000000007918 */ /* 0x000fe20000000000 */
[----:B---3--:R-:W-:-:S13]  /*0840*/  ISETP.NE.AND P1, PT, R0, 0x1, PT ;  /* 0x000000010000780c */ /* 0x008fda0003f25270 */
[----:B------:R-:W-:Y:S05]  /*0850*/  @P1 BRA `(.L_x_11) ;  /* 0x0000000000541947 */ /* 0x000fea0003800000 */
        /* <DEDUP_REMOVED lines=10> */
[----:B------:R-:W-:Y:S01]  /*0900*/  ELECT P1, URZ, PT ;  /* 0x0000000000ff782f */ /* 0x000fe20003820000 */
[----:B------:R-:W3:Y:S02]  /*0910*/  FENCE.VIEW.ASYNC.S ;  /* 0x00000000000073c6 */ /* 0x000ee40000000000 */
[----:B---3--:R3:W4:Y:S08]  /*0920*/  SYNCS.EXCH.64 URZ, [UR4+0xd0], UR8 ;  /* 0x0000d00804ff75b2 */ /* 0x0087300008000100 */
[----:B------:R3:W1:Y:S01]  /*0930*/  SYNCS.EXCH.64 URZ, [UR4+0xf0], UR6 ;  /* 0x0000f00604ff75b2 */ /* 0x0006620008000100 */
[----:B------:R3:W1:Y:S01]  /*0940*/  SYNCS.EXCH.64 URZ, [UR4+0xd8], UR8 ;  /* 0x0000d80804ff75b2 */ /* 0x0006620008000100 */
[----:B------:R3:W1:Y:S01]  /*0950*/  SYNCS.EXCH.64 URZ, [UR4+0xf8], UR6 ;  /* 0x0000f80604ff75b2 */ /* 0x0006620008000100 */
[----:B------:R3:W1:Y:S01]  /*0960*/  SYNCS.EXCH.64 URZ, [UR4+0xe0], UR8 ;  /* 0x0000e00804ff75b2 */ /* 0x0006620008000100 */
[----:B------:R3:W1:Y:S01]  /*0970*/  SYNCS.EXCH.64 URZ, [UR4+0x100], UR6 ;  /* 0x0001000604ff75b2 */ /* 0x0006620008000100 */
[----:B------:R3:W1:Y:S01]  /*0980*/  SYNCS.EXCH.64 URZ, [UR4+0xe8], UR8 ;  /* 0x0000e80804ff75b2 */ /* 0x0006620008000100 */
[----:B------:R3:W1:Y:S01]  /*0990*/  SYNCS.EXCH.64 URZ, [UR4+0x108], UR6 ;  /* 0x0001080604ff75b2 */ /* 0x0006620008000100 */
[----:B------:R-:W-:Y:S01]  /*09a0*/  NOP ;  /* 0x0000000000007918 */ /* 0x000fe20000000000 */
.L_x_11:
[----:B------:R-:W2:Y:S01]  /*09b0*/  SHFL.IDX PT, R0, R51, RZ, 0x1f ;  /* 0x00001fff33007589 */ /* 0x000ea200000e0000 */
[----:B------:R-:W-:Y:S01]  /*09c0*/  NOP ;  /* 0x0000000000007918 */ /* 0x000fe20000000000 */
[----:B--2---:R-:W-:-:S13]  /*09d0*/  ISETP.NE.AND P1, PT, R0, 0x3, PT ;  /* 0x000000030000780c */ /* 0x004fda0003f25270 */
[----:B------:R-:W-:Y:S05]  /*09e0*/  @P1 BRA `(.L_x_12) ;  /* 0x00000000002c1947 */ /* 0x000fea0003800000 */
[----:B---3--:R-:W-:Y:S01]  /*09f0*/  UMOV UR6, 0x400 ;  /* 0x0000040000067882 */ /* 0x008fe20000000000 */
[----:B------:R-:W-:Y:S01]  /*0a00*/  UMOV UR4, 0x20 ;  /* 0x0000002000047882 */ /* 0x000fe20000000000 */
[----:B------:R-:W-:Y:S02]  /*0a10*/  ULEA UR6, UR47, UR6, 0x18 ;  /* 0x000000062f067291 */ /* 0x000fe4000f8ec0ff */
[----:B------:R-:W-:-:S04]  /*0a20*/  UIADD3 UR4, UPT, UPT, -UR4, 0x100000, URZ ;  /* 0x0010000004047890 */ /* 0x000fc8000fffe1ff */
[----:B------:R-:W-:Y:S02]  /*0a30*/  USHF.L.U32 UR5, UR4, 0xb, URZ ;  /* 0x0000000b04057899 */ /* 0x000fe400080006ff */
[----:B------:R-:W-:Y:S01]  /*0a40*/  USHF.L.U32 UR4, UR4, 0x1, URZ ;  /* 0x0000000104047899 */ /* 0x000fe200080006ff */
[----:B------:R-:W-:Y:S01]  /*0a50*/  ELECT P1, URZ, PT ;  /* 0x0000000000ff782f */ /* 0x000fe20003820000 */
[----:B------:R-:W2:Y:S10]  /*0a60*/  FENCE.VIEW.ASYNC.S ;  /* 0x00000000000073c6 */ /* 0x000eb40000000000 */
[----:B--2---:R2:W3:Y:S01]  /*0a70*/  SYNCS.EXCH.64 URZ, [UR6+0x110], UR4 ;  /* 0x0001100406ff75b2 */ /* 0x0044e20008000100 */
[----:B------:R2:W1:Y:S01]  /*0a80*/  SYNCS.EXCH.64 URZ, [UR6+0x118], UR4 ;  /* 0x0001180406ff75b2 */ /* 0x0004620008000100 */
[----:B------:R-:W-:Y:S01]  /*0a90*/  NOP ;  /* 0x0000000000007918 */ /* 0x000fe20000000000 */
.L_x_12:
[----:B------:R-:W4:Y:S01]  /*0aa0*/  SHFL.IDX PT, R0, R51, RZ, 0x1f ;  /* 0x00001fff33007589 */ /* 0x000f2200000e0000 */
[----:B------:R-:W-:Y:S01]  /*0ab0*/  NOP ;  /* 0x0000000000007918 */ /* 0x000fe20000000000 */
[----:B----4-:R-:W-:-:S13]  /*0ac0*/  ISETP.NE.AND P1, PT, R0, 0x4, PT ;  /* 0x000000040000780c */ /* 0x010fda0003f25270 */
[----:B------:R-:W-:Y:S05]  /*0ad0*/  @P1 BRA `(.L_x_13) ;  /* 0x0000000000481947 */ /* 0x000fea0003800000 */
[----:B--23--:R-:W-:Y:S01]  /*0ae0*/  UMOV UR4, 0xe20 ;  /* 0x00000e2000047882 */ /* 0x00cfe20000000000 */
[----:B------:R-:W-:Y:S01]  /*0af0*/  UMOV UR6, 0x400 ;  /* 0x0000040000067882 */ /* 0x000fe20000000000 */
[----:B------:R-:W-:Y:S01]  /*0b00*/  USEL UR4, UR4, 0xc20, UP3 ;  /* 0x00000c2004047887 */ /* 0x000fe20009800000 */
        /* <DEDUP_REMOVED lines=9> */
[----:B------:R-:W2:Y:S02]  /*0ba0*/  FENCE.VIEW.ASYNC.S ;  /* 0x00000000000073c6 */ /* 0x000ea40000000000 */
[----:B--2---:R4:W2:Y:S08]  /*0bb0*/  SYNCS.EXCH.64 URZ, [UR6+0x120], UR8 ;  /* 0x0001200806ff75b2 */ /* 0x0048b00008000100 */
[----:B------:R4:W3:Y:S01]  /*0bc0*/  SYNCS.EXCH.64 URZ, [UR6+0x130], UR4 ;  /* 0x0001300406ff75b2 */ /* 0x0008e20008000100 */
[----:B------:R4:W1:Y:S01]  /*0bd0*/  SYNCS.EXCH.64 URZ, [UR6+0x128], UR8 ;  /* 0x0001280806ff75b2 */ /* 0x0008620008000100 */
[----:B------:R4:W1:Y:S02]  /*0be0*/  SYNCS.EXCH.64 URZ, [UR6+0x138], UR4 ;  /* 0x0001380406ff75b2 */ /* 0x0008640008000100 */
[----:B----4-:R-:W-:Y:S01]  /*0bf0*/  NOP ;  /* 0x0000000000007918 */ /* 0x010fe20000000000 */
.L_x_13:
[----:B------:R-:W4:Y:S01]  /*0c00*/  SHFL.IDX PT, R0, R51, RZ, 0x1f ;  /* 0x00001fff33007589 */ /* 0x000f2200000e0000 */
[----:B------:R-:W-:Y:S01]  /*0c10*/  NOP ;  /* 0x0000000000007918 */ /* 0x000fe20000000000 */
[----:B----4-:R-:W-:-:S13]  /*0c20*/  ISETP.NE.AND P1, PT, R0, 0x5, PT ;  /* 0x000000050000780c */ /* 0x010fda0003f25270 */
[----:B------:R-:W-:Y:S05]  /*0c30*/  @P1 BRA `(.L_x_14) ;  /* 0x0000000000541947 */ /* 0x000fea0003800000 */
[----:B--23--:R-:W-:Y:S01]  /*0c40*/  UMOV UR4, 0x400 ;  /* 0x0000040000047882 */ /* 0x00cfe20000000000 */
        /* <DEDUP_REMOVED lines=14> */
[----:B------:R4:W1:Y:S01]  /*0d30*/  SYNCS.EXCH.64 URZ, [UR4+0x168], UR8 ;  /* 0x0001680804ff75b2 */ /* 0x0008620008000100 */
[----:B------:R4:W1:Y:S01]  /*0d40*/  SYNCS.EXCH.64 URZ, [UR4+0x150], UR6 ;  /* 0x0001500604ff75b2 */ /* 0x0008620008000100 */
[----:B------:R4:W1:Y:S01]  /*0d50*/  SYNCS.EXCH.64 URZ, [UR4+0x170], UR8 ;  /* 0x0001700804ff75b2 */ /* 0x0008620008000100 */
[----:B------:R4:W1:Y:S01]  /*0d60*/  SYNCS.EXCH.64 URZ, [UR4+0x158], UR6 ;  /* 0x0001580604ff75b2 */ /* 0x0008620008000100 */
[----:B------:R4:W1:Y:S02]  /*0d70*/  SYNCS.EXCH.64 URZ, [UR4+0x178], UR8 ;  /* 0x0001780804ff75b2 */ /* 0x0008640008000100 */
[----:B----4-:R-:W-:Y:S01]  /*0d80*/  NOP ;  /* 0x0000000000007918 */ /* 0x010fe20000000000 */
.L_x_14:
[----:B------:R-:W4:Y:S01]  /*0d90*/  SHFL.IDX PT, R0, R51, RZ, 0x1f ;  /* 0x00001fff33007589 */ /* 0x000f2200000e0000 */
[----:B------:R-:W-:Y:S01]  /*0da0*/  ISETP.NE.OR P0, PT, RZ, UR25, !P0 ;  /* 0x00000019ff007c0c */ /* 0x000fe2000c705670 */
[----:B------:R-:W-:Y:S01]  /*0db0*/  NOP ;  /* 0x0000000000007918 */ /* 0x000fe20000000000 */
[----:B----4-:R-:W-:-:S13]  /*0dc0*/  ISETP.NE.AND P1, PT, R0, 0x3, PT ;  /* 0x000000030000780c */ /* 0x010fda0003f25270 */
[----:B------:R-:W-:Y:S05]  /*0dd0*/  @P1 BRA `(.L_x_15) ;  /* 0x0000000000341947 */ /* 0x000fea0003800000 */
[----:B--23--:R-:W-:Y:S01]  /*0de0*/  UMOV UR4, 0x400 ;  /* 0x0000040000047882 */ /* 0x00cfe20000000000 */
[----:B------:R-:W-:Y:S01]  /*0df0*/  UMOV UR6, 0x20 ;  /* 0x0000002000067882 */ /* 0x000fe20000000000 */
[----:B------:R-:W-:Y:S02]  /*0e00*/  ULEA UR4, UR47, UR4, 0x18 ;  /* 0x000000042f047291 */ /* 0x000fe4000f8ec0ff */
[----:B------:R-:W-:-:S04]  /*0e10*/  UIADD3 UR6, UPT, UPT, -UR6, 0x100000, URZ ;  /* 0x0010000006067890 */ /* 0x000fc8000fffe1ff */
[----:B------:R-:W-:Y:S02]  /*0e20*/  USHF.L.U32 UR7, UR6, 0xb, URZ ;  /* 0x0000000b06077899 */ /* 0x000fe400080006ff */
[----:B------:R-:W-:Y:S01]  /*0e30*/  USHF.L.U32 UR6, UR6, 0x1, URZ ;  /* 0x0000000106067899 */ /* 0x000fe200080006ff */
[----:B------:R-:W-:Y:S01]  /*0e40*/  ELECT P1, URZ, PT ;  /* 0x0000000000ff782f */ /* 0x000fe20003820000 */
[----:B------:R-:W2:Y:S10]  /*0e50*/  FENCE.VIEW.ASYNC.S ;  /* 0x00000000000073c6 */ /* 0x000eb40000000000 */
[----:B--2---:R4:W2:Y:S01]  /*0e60*/  SYNCS.EXCH.64 URZ, [UR4+0x180], UR6 ;  /* 0x0001800604ff75b2 */ /* 0x0048a20008000100 */
[----:B------:R4:W3:Y:S01]  /*0e70*/  SYNCS.EXCH.64 URZ, [UR4+0x190], UR6 ;  /* 0x0001900604ff75b2 */ /* 0x0008e20008000100 */
[----:B------:R4:W1:Y:S01]  /*0e80*/  SYNCS.EXCH.64 URZ, [UR4+0x188], UR6 ;  /* 0x0001880604ff75b2 */ /* 0x0008620008000100 */
[----:B------:R4:W1:Y:S02]  /*0e90*/  SYNCS.EXCH.64 URZ, [UR4+0x198], UR6 ;  /* 0x0001980604ff75b2 */ /* 0x0008640008000100 */
[----:B----4-:R-:W-:Y:S01]  /*0ea0*/  NOP ;  /* 0x0000000000007918 */ /* 0x010fe20000000000 */
.L_x_15:
[----:B------:R-:W-:Y:S01]  /*0eb0*/  VOTEU.ALL UP0, P0 ;  /* 0x0000000000ff7886 */ /* 0x000fe20000000000 */
[----:B--23--:R-:W-:Y:S01]  /*0ec0*/  UMOV UR4, 0x20 ;  /* 0x0000002000047882 */ /* 0x00cfe20000000000 */
[----:B------:R-:W2:Y:S01]  /*0ed0*/  LDCU UR34, c[0x0][0x36c] ;  /* 0x00006d80ff2277ac */ /* 0x000ea20008000800 */
[----:B------:R-:W-:Y:S01]  /*0ee0*/  NOP ;  /* 0x0000000000007918 */ /* 0x000fe20000000000 */
[----:B------:R-:W-:Y:S01]  /*0ef0*/  LOP3.LUT R0, R61, 0x1f, RZ, 0xc0, !PT ;  /* 0x0000001f3d007812 */ /* 0x000fe200078ec0ff */
[----:B------:R-:W-:Y:S01]  /*0f00*/  @!UP0 UMOV UR6, 0x400 ;  /* 0x0000040000068882 */ /* 0x000fe20000000000 */
[----:B------:R-:W-:-:S04]  /*0f10*/  @!UP0 UIADD3 UR4, UPT, UPT, -UR4, 0x100000, URZ ;  /* 0x0010000004048890 */ /* 0x000fc8000fffe1ff */
[----:B------:R-:W-:Y:S02]  /*0f20*/  @!UP0 USHF.L.U32 UR5, UR4, 0xb, URZ ;  /* 0x0000000b04058899 */ /* 0x000fe400080006ff */
[----:B------:R-:W-:Y:S02]  /*0f30*/  @!UP0 USHF.L.U32 UR4, UR4, 0x1, URZ ;  /* 0x0000000104048899 */ /* 0x000fe400080006ff */
[----:B------:R-:W-:Y:S01]  /*0f40*/  @!UP0 ULEA UR6, UR47, UR6, 0x18 ;  /* 0x000000062f068291 */ /* 0x000fe2000f8ec0ff */
[----:B------:R-:W-:Y:S01]  /*0f50*/  VOTEU.ALL UP0, P0 ;  /* 0x0000000000ff7886 */ /* 0x000fe20000000000 */
[----:B------:R-:W-:Y:S02]  /*0f60*/  UISETP.NE.AND UP4, UPT, UR25, URZ, UPT ;  /* 0x000000ff1900728c */ /* 0x000fe4000bf85270 */
[----:B--2---:R-:W-:Y:S01]  /*0f70*/  UISETP.EQ.U32.AND UP1, UPT, UR34, 0x1, UPT ;  /* 0x000000012200788c */ /* 0x004fe2000bf22070 */
[----:B------:R-:W2:Y:S07]  /*0f80*/  FENCE.VIEW.ASYNC.S ;  /* 0x00000000000073c6 */ /* 0x000eae0000000000 */
[----:B--2---:R2:W3:Y:S01]  /*0f90*/  @!UP0 SYNCS.EXCH.64 URZ, [UR6+0x1a0], UR4 ;  /* 0x0001a00406ff85b2 */ /* 0x0044e20008000100 */
[----:B------:R-:W-:Y:S05]  /*0fa0*/  BRA.U !UP1, `(.L_x_16) ;  /* 0x0000000109087547 */ /* 0x000fea000b800000 */
[----:B-1-3--:R-:W-:Y:S01]  /*0fb0*/  UCGABAR_ARV ;  /* 0x00000000000079c7 */ /* 0x00afe20008000000 */
[----:B------:R-:W-:Y:S05]  /*0fc0*/  BRA `(.L_x_17) ;  /* 0x0000000000047947 */ /* 0x000fea0003800000 */
.L_x_16:
[----:B-1-3--:R-:W-:Y:S01]  /*0fd0*/  NOP ;  /* 0x0000000000007918 */ /* 0x00afe20000000000 */
.L_x_17:
[----:B------:R-:W1:Y:S01]  /*0fe0*/  S2UR UR8, SR_CTAID.Y ;  /* 0x00000000000879c3 */ /* 0x000e620000002600 */
[----:B------:R-:W-:-:S05]  /*0ff0*/  CS2R.32 R52, SR_CgaSize ;  /* 0x0000000000347805 */ /* 0x000fca0000008a00 */
[----:B------:R-:W-:-:S05]  /*1000*/  IMAD R52, R52, -0xa0, RZ ;  /* 0xffffff6034347824 */ /* 0x000fca00078e02ff */
[----:B------:R-:W-:-:S14]  /*1010*/  R2UR UR9, R52 ;  /* 0x00000000340972ca */ /* 0x000fdc00000e0000 */
[----:B------:R-:W3:Y:S01]  /*1020*/  LDCU UR9, c[0x0][UR9+0x2b4] ;  /* 0x00005680090977ac */ /* 0x000ee20008000800 */
[----:B------:R-:W-:-:S05]  /*1030*/  CS2R.32 R52, SR_CgaSize ;  /* 0x0000000000347805 */ /* 0x000fca0000008a00 */
[----:B------:R-:W-:-:S05]  /*1040*/  IMAD R52, R52, -0xa0, RZ ;  /* 0xffffff6034347824 */ /* 0x000fca00078e02ff */
[----:B------:R-:W-:-:S14]  /*1050*/  R2UR UR10, R52 ;  /* 0x00000000340a72ca */ /* 0x000fdc00000e0000 */
[----:B------:R-:W4:Y:S01]  /*1060*/  LDCU UR10, c[0x0][UR10+0x2b0] ;  /* 0x000056000a0a77ac */ /* 0x000f220008000800 */
[----:B------:R-:W4:Y:S01]  /*1070*/  S2UR UR31, SR_CTAID.X ;  /* 0x00000000001f79c3 */ /* 0x000f220000002500 */
[----:B--2---:R-:W-:Y:S02]  /*1080*/  USHF.R.U32.HI UR4, URZ, 0x2, UR47 ;  /* 0x00000002ff047899 */ /* 0x004fe4000801162f */
[----:B------:R-:W-:Y:S02]  /*1090*/  USHF.R.U32.HI UR7, URZ, 0x1, UR47 ;  /* 0x00000001ff077899 */ /* 0x000fe4000801162f */
[----:B------:R-:W-:Y:S02]  /*10a0*/  ULOP3.LUT UR44, UR4, 0x3, URZ, 0xc0, !UPT ;  /* 0x00000003042c7892 */ /* 0x000fe4000f8ec0ff */
[----:B------:R-:W-:Y:S01]  /*10b0*/  ULOP3.LUT UR5, UR48, 0xc, UR47, 0xf8, !UPT ;  /* 0x0000000c30057892 */ /* 0x000fe2000f8ef82f */
[----:B------:R-:W2:Y:S01]  /*10c0*/  S2UR UR36, SR_CTAID.Z ;  /* 0x00000000002479c3 */ /* 0x000ea20000002700 */
[----:B------:R-:W-:-:S05]  /*10d0*/  CS2R.32 R52, SR_CgaSize ;  /* 0x0000000000347805 */ /* 0x000fca0000008a00 */
[----:B------:R-:W-:-:S05]  /*10e0*/  IMAD R52, R52, -0xa0, RZ ;  /* 0xffffff6034347824 */ /* 0x000fca00078e02ff */
[----:B------:R-:W-:-:S14]  /*10f0*/  R2UR UR63, R52 ;  /* 0x00000000343f72ca */ /* 0x000fdc00000e0000 */
[----:B------:R-:W2:Y:S01]  /*1100*/  LDCU UR63, c[0x0][UR63+0x2a0] ;  /* 0x000054003f3f77ac */ /* 0x000ea20008000800 */
[----:B------:R-:W2:Y:S01]  /*1110*/  LDCU UR29, c[0x0][0xb24] ;  /* 0x00016480ff1d77ac */ /* 0x000ea20008000800 */
[----:B-1----:R-:W-:Y:S01]  /*1120*/  I2FP.F32.U32 R2, UR8 ;  /* 0x0000000800027c45 */ /* 0x002fe20008201000 */
[----:B------:R-:W-:Y:S02]  /*1130*/  ULOP3.LUT UR32, UR7, 0x1, URZ, 0xc0, !UPT ;  /* 0x0000000107207892 */ /* 0x000fe4000f8ec0ff */
[----:B------:R-:W-:Y:S02]  /*1140*/  UISETP.GT.U32.AND UP0, UPT, UR5, 0xffff, UPT ;  /* 0x0000ffff0500788c */ /* 0x000fe4000bf04070 */
[----:B---3--:R-:W-:Y:S01]  /*1150*/  FMUL R2, R2, UR9 ;  /* 0x0000000902027c20 */ /* 0x008fe20008400000 */
[----:B------:R-:W-:Y:S01]  /*1160*/  ULOP3.LUT UR6, UR47, 0x3, URZ, 0xc0, !UPT ;  /* 0x000000032f067892 */ /* 0x000fe2000f8ec0ff */
[----:B----4-:R-:W-:Y:S01]  /*1170*/  I2FP.F32.U32 R3, UR31 ;  /* 0x0000001f00037c45 */ /* 0x010fe20008201000 */
[----:B------:R-:W-:-:S03]  /*1180*/  USEL UR5, UR5, 0xffff, !UP0 ;  /* 0x0000ffff05057887 */ /* 0x000fc6000c000000 */
[----:B------:R-:W1:Y:S01]  /*1190*/  F2I.U32.TRUNC.NTZ R2, R2 ;  /* 0x0000000200027305 */ /* 0x000e62000020f000 */
[----:B------:R-:W-:Y:S01]  /*11a0*/  UISETP.GT.U32.AND UP1, UPT, UR6, 0xffff, UPT ;  /* 0x0000ffff0600788c */ /* 0x000fe2000bf24070 */
[----:B------:R-:W-:Y:S01]  /*11b0*/  FMUL R3, R3, UR10 ;  /* 0x0000000a03037c20 */ /* 0x000fe20008400000 */
[----:B------:R-:W-:-:S05]  /*11c0*/  CS2R.32 R52, SR_CgaSize ;  /* 0x0000000000347805 */ /* 0x000fca0000008a00 */
[----:B------:R-:W-:-:S05]  /*11d0*/  IMAD R52, R52, -0xa0, RZ ;  /* 0xffffff6034347824 */ /* 0x000fca00078e02ff */
[----:B------:R-:W-:-:S14]  /*11e0*/  R2UR UR10, R52 ;  /* 0x00000000340a72ca */ /* 0x000fdc00000e0000 */
[----:B------:R-:W3:Y:S01]  /*11f0*/  LDCU UR10, c[0x0][UR10+0x2a4] ;  /* 0x000054800a0a77ac */ /* 0x000ee20008000800 */
[----:B------:R-:W-:Y:S01]  /*1200*/  ULOP3.LUT UR5, UR5, 0xffff, URZ, 0xc0, !UPT ;  /* 0x0000ffff05057892 */ /* 0x000fe2000f8ec0ff */
[----:B------:R-:W4:Y:S01]  /*1210*/  F2I.U32.TRUNC.NTZ R3, R3 ;  /* 0x0000000300037305 */ /* 0x000f22000020f000 */
[----:B------:R-:W-:Y:S01]  /*1220*/  USEL UR6, UR6, 0xffff, !UP1 ;  /* 0x0000ffff06067887 */ /* 0x000fe2000c800000 */
[----:B------:R-:W-:Y:S01]  /*1230*/  UMOV UR21, 0x5 ;  /* 0x0000000500157882 */ /* 0x000fe20000000000 */
[----:B------:R-:W-:Y:S02]  /*1240*/  USHF.L.U32 UR27, UR47, 0x8, URZ ;  /* 0x000000082f1b7899 */ /* 0x000fe400080006ff */
[----:B------:R-:W-:Y:S01]  /*1250*/  USHF.L.U32 UR21, UR21, UR5, URZ ;  /* 0x0000000515157299 */ /* 0x000fe200080006ff */
[----:B-1----:R-:W-:Y:S01]  /*1260*/  R2UR UR4, R2 ;  /* 0x00000000020472ca */ /* 0x002fe200000e0000 */
[----:B------:R-:W-:Y:S01]  /*1270*/  USHF.L.U32 UR26, UR47, 0xa, URZ ;  /* 0x0000000a2f1a7899 */ /* 0x000fe200080006ff */
[----:B------:R-:W-:Y:S01]  /*1280*/  PRMT R2, RZ, 0x7610, R2 ;  /* 0x00007610ff027816 */ /* 0x000fe20000000002 */
[----:B------:R-:W-:Y:S01]  /*1290*/  ULOP3.LUT UR6, UR6, 0xffff, URZ, 0xc0, !UPT ;  /* 0x0000ffff06067892 */ /* 0x000fe2000f8ec0ff */
[----:B------:R-:W-:Y:S01]  /*12a0*/  UMOV UR24, 0x1111 ;  /* 0x0000111100187882 */ /* 0x000fe20000000000 */
[----:B------:R-:W1:Y:S01]  /*12b0*/  LDCU UR45, c[0x0][0xb24] ;  /* 0x00016480ff2d77ac */ /* 0x000e620008000800 */
[----:B----4-:R-:W-:-:S02]  /*12c0*/  R2UR UR7, R3 ;  /* 0x00000000030772ca */ /* 0x010fc400000e0000 */
[----:B------:R-:W-:Y:S01]  /*12d0*/  PRMT R3, RZ, 0x7610, R3 ;  /* 0x00007610ff037816 */ /* 0x000fe20000000003 */
[----:B------:R-:W4:Y:S04]  /*12e0*/  LDCU UR33, c[0x0][0xb30] ;  /* 0x00016600ff2177ac */ /* 0x000f280008000800 */
[----:B------:R-:W-:Y:S02]  /*12f0*/  UIADD3 UR4, UPT, UPT, -UR4, URZ, URZ ;  /* 0x000000ff04047290 */ /* 0x000fe4000fffe1ff */
[----:B------:R-:W-:Y:S02]  /*1300*/  UISETP.NE.AND UP5, UPT, UR25, 0x2, UPT ;  /* 0x000000021900788c */ /* 0x000fe4000bfa5270 */
[----:B---3--:R-:W-:Y:S02]  /*1310*/  UIMAD UR4, UR10, UR4, UR8 ;  /* 0x000000040a0472a4 */ /* 0x008fe4000f8e0208 */
[----:B------:R-:W-:-:S02]  /*1320*/  UIADD3 UR5, UPT, UPT, -UR7, URZ, URZ ;  /* 0x000000ff07057290 */ /* 0x000fc4000fffe1ff */
[----:B------:R-:W-:Y:S02]  /*1330*/  ULOP3.LUT UR27, UR27, 0xc00, URZ, 0xc0, !UPT ;  /* 0x00000c001b1b7892 */ /* 0x000fe4000f8ec0ff */
[----:B------:R-:W-:Y:S01]  /*1340*/  IMAD.U32 R52, RZ, RZ, UR4 ;  /* 0x00000004ff347e24 */ /* 0x000fe2000f8e00ff */
[----:B------:R-:W-:Y:S02]  /*1350*/  ULOP3.LUT UR26, UR26, 0x800, URZ, 0xc0, !UPT ;  /* 0x000008001a1a7892 */ /* 0x000fe4000f8ec0ff */
[----:B--2---:R-:W-:Y:S01]  /*1360*/  UISETP.GE.AND UP6, UPT, UR29, 0x1, UPT ;  /* 0x000000011d00788c */ /* 0x004fe2000bfc6270 */
[----:B------:R-:W-:Y:S01]  /*1370*/  UMOV UR28, UR8 ;  /* 0x00000008001c7c82 */ /* 0x000fe20008000000 */
[----:B------:R-:W-:Y:S01]  /*1380*/  UMOV UR20, UR31 ;  /* 0x0000001f00147c82 */ /* 0x000fe20008000000 */
[----:B------:R-:W-:Y:S02]  /*1390*/  USHF.L.U32 UR24, UR24, UR6, URZ ;  /* 0x0000000618187299 */ /* 0x000fe400080006ff */
[----:B------:R-:W-:Y:S01]  /*13a0*/  UIMAD UR63, UR63, UR5, UR31 ;  /* 0x000000053f3f72a4 */ /* 0x000fe2000f8e021f */
[----:B-1--4-:R-:W-:Y:S11]  /*13b0*/  BRA.U UP4, `(.L_x_18) ;  /* 0x0000000104b07547 */ /* 0x012ff6000b800000 */
[----:B------:R-:W-:Y:S01]  /*13c0*/  R2UR UR17, R52 ;  /* 0x00000000341172ca */ /* 0x000fe200000e0000 */
[----:B------:R-:W-:-:S12]  /*13d0*/  ULOP3.LUT UR4, UR63, 0x2, URZ, 0x3c, !UPT ;  /* 0x000000023f047892 */ /* 0x000fd8000f8e3cff */
[----:B------:R-:W-:Y:S02]  /*13e0*/  UISETP.NE.AND UP0, UPT, UR17, URZ, UPT ;  /* 0x000000ff1100728c */ /* 0x000fe4000bf05270 */
[----:B------:R-:W-:Y:S02]  /*13f0*/  UISETP.NE.AND UP2, UPT, UR17, 0x1, UPT ;  /* 0x000000011100788c */ /* 0x000fe4000bf45270 */
[----:B------:R-:W-:Y:S02]  /*1400*/  UISETP.GT.U32.AND UP1, UPT, UR63, 0x1, UP0 ;  /* 0x000000013f00788c */ /* 0x000fe40008724070 */
[----:B------:R-:W-:Y:S02]  /*1410*/  UISETP.GT.U32.AND UP0, UPT, UR4, 0x1, UP0 ;  /* 0x000000010400788c */ /* 0x000fe40008704070 */
[----:B------:R-:W-:Y:S02]  /*1420*/  USEL UR7, URZ, 0x1, UP1 ;  /* 0x00000001ff077887 */ /* 0x000fe40008800000 */
[----:B------:R-:W-:-:S02]  /*1430*/  USEL UR8, URZ, 0x2, UP1 ;  /* 0x00000002ff087887 */ /* 0x000fc40008800000 */
[----:B------:R-:W-:Y:S02]  /*1440*/  UISETP.GT.U32.AND UP1, UPT, UR63, 0x1, UP2 ;  /* 0x000000013f00788c */ /* 0x000fe40009724070 */
[----:B------:R-:W-:Y:S02]  /*1450*/  USEL UR12, URZ, 0x4, UP0 ;  /* 0x00000004ff0c7887 */ /* 0x000fe40008000000 */
[----:B------:R-:W-:Y:S02]  /*1460*/  USEL UR15, URZ, 0x8, UP0 ;  /* 0x00000008ff0f7887 */ /* 0x000fe40008000000 */
[----:B------:R-:W-:Y:S02]  /*1470*/  UISETP.GT.U32.AND UP0, UPT, UR4, 0x1, UP2 ;  /* 0x000000010400788c */ /* 0x000fe40009704070 */
[----:B------:R-:W-:Y:S02]  /*1480*/  USEL UR6, URZ, 0x10, UP1 ;  /* 0x00000010ff067887 */ /* 0x000fe40008800000 */
[----:B------:R-:W-:-:S02]  /*1490*/  USEL UR11, URZ, 0x20, UP1 ;  /* 0x00000020ff0b7887 */ /* 0x000fc40008800000 */
[----:B------:R-:W-:Y:S02]  /*14a0*/  UISETP.NE.AND UP1, UPT, UR17, 0x2, UPT ;  /* 0x000000021100788c */ /* 0x000fe4000bf25270 */
[----:B------:R-:W-:Y:S02]  /*14b0*/  USEL UR14, URZ, 0x40, UP0 ;  /* 0x00000040ff0e7887 */ /* 0x000fe40008000000 */
[----:B------:R-:W-:Y:S02]  /*14c0*/  USEL UR16, URZ, 0x80, UP0 ;  /* 0x00000080ff107887 */ /* 0x000fe40008000000 */
[----:B------:R-:W-:Y:S02]  /*14d0*/  UISETP.GT.U32.AND UP0, UPT, UR63, 0x1, UP1 ;  /* 0x000000013f00788c */ /* 0x000fe40008f04070 */
[----:B------:R-:W-:Y:S02]  /*14e0*/  UISETP.NE.AND UP2, UPT, UR17, 0x3, UPT ;  /* 0x000000031100788c */ /* 0x000fe4000bf45270 */
[----:B------:R-:W-:-:S02]  /*14f0*/  USEL UR5, URZ, 0x100, UP0 ;  /* 0x00000100ff057887 */ /* 0x000fc40008000000 */
[----:B------:R-:W-:Y:S02]  /*1500*/  USEL UR10, URZ, 0x200, UP0 ;  /* 0x00000200ff0a7887 */ /* 0x000fe40008000000 */
[----:B------:R-:W-:Y:S02]  /*1510*/  UISETP.GT.U32.AND UP0, UPT, UR63, 0x1, UP2 ;  /* 0x000000013f00788c */ /* 0x000fe40009704070 */
[----:B------:R-:W-:Y:S02]  /*1520*/  UIADD3 UR5, UPT, UPT, UR5, UR6, UR7 ;  /* 0x0000000605057290 */ /* 0x000fe4000fffe007 */
[----:B------:R-:W-:Y:S02]  /*1530*/  USEL UR9, URZ, 0x1000, UP0 ;  /* 0x00001000ff097887 */ /* 0x000fe40008000000 */
[----:B------:R-:W-:Y:S02]  /*1540*/  USEL UR13, URZ, 0x2000, UP0 ;  /* 0x00002000ff0d7887 */ /* 0x000fe40008000000 */
[----:B------:R-:W-:-:S02]  /*1550*/  UIADD3 UR5, UPT, UPT, UR8, UR9, UR5 ;  /* 0x0000000908057290 */ /* 0x000fc4000fffe005 */
[----:B------:R-:W-:Y:S02]  /*1560*/  UISETP.GT.U32.AND UP1, UPT, UR4, 0x1, UP1 ;  /* 0x000000010400788c */ /* 0x000fe40008f24070 */
[----:B------:R-:W-:Y:S02]  /*1570*/  UIADD3 UR5, UPT, UPT, UR10, UR11, UR5 ;  /* 0x0000000b0a057290 */ /* 0x000fe4000fffe005 */
[----:B------:R-:W-:Y:S02]  /*1580*/  UISETP.GT.U32.AND UP0, UPT, UR4, 0x1, UP2 ;  /* 0x000000010400788c */ /* 0x000fe40009704070 */
[----:B------:R-:W-:Y:S02]  /*1590*/  USEL UR4, URZ, 0x400, UP1 ;  /* 0x00000400ff047887 */ /* 0x000fe40008800000 */
[----:B------:R-:W-:Y:S02]  /*15a0*/  UIADD3 UR5, UPT, UPT, UR12, UR13, UR5 ;  /* 0x0000000d0c057290 */ /* 0x000fe4000fffe005 */
[----:B------:R-:W-:-:S02]  /*15b0*/  USEL UR6, URZ, 0x4000, UP0 ;  /* 0x00004000ff067887 */ /* 0x000fc40008000000 */
[----:B------:R-:W-:Y:S02]  /*15c0*/  UIADD3 UR5, UPT, UPT, UR4, UR14, UR5 ;  /* 0x0000000e04057290 */ /* 0x000fe4000fffe005 */
[----:B------:R-:W-:Y:S02]  /*15d0*/  USEL UR7, URZ, 0x800, UP1 ;  /* 0x00000800ff077887 */ /* 0x000fe40008800000 */
[----:B------:R-:W-:Y:S02]  /*15e0*/  ULOP3.LUT UR4, UR63, 0xfffffffe, URZ, 0xc0, !UPT ;  /* 0xfffffffe3f047892 */ /* 0x000fe4000f8ec0ff */
[----:B------:R-:W-:Y:S02]  /*15f0*/  UIADD3 UR5, UPT, UPT, UR15, UR6, UR5 ;  /* 0x000000060f057290 */ /* 0x000fe4000fffe005 */
[----:B------:R-:W-:Y:S02]  /*1600*/  ULEA UR4, UR17, UR4, 0x2 ;  /* 0x0000000411047291 */ /* 0x000fe4000f8e10ff */
[----:B------:R-:W-:-:S02]  /*1610*/  USEL UR6, URZ, 0x8000, UP0 ;  /* 0x00008000ff067887 */ /* 0x000fc40008000000 */
[----:B------:R-:W-:-:S03]  /*1620*/  UIADD3 UR5, UPT, UPT, UR7, UR16, UR5 ;  /* 0x0000001007057290 */ /* 0x000fc6000fffe005 */
[----:B------:R-:W-:Y:S01]  /*1630*/  UMOV UR7, 0x3 ;  /* 0x0000000300077882 */ /* 0x000fe20000000000 */
[----:B------:R-:W-:Y:S02]  /*1640*/  UIADD3 UR5, UPT, UPT, UR5, UR6, URZ ;  /* 0x0000000605057290 */ /* 0x000fe4000fffe0ff */
[----:B------:R-:W-:-:S04]  /*1650*/  USHF.L.U32 UR4, UR7, UR4, URZ ;  /* 0x0000000407047299 */ /* 0x000fc800080006ff */
[----:B------:R-:W-:Y:S02]  /*1660*/  MOV R3, UR5 ;  /* 0x0000000500037c02 */ /* 0x000fe40008000f00 */
[----:B------:R-:W-:Y:S02]  /*1670*/  IMAD.U32 R2, RZ, RZ, UR4 ;  /* 0x00000004ff027e24 */ /* 0x000fe4000f8e00ff */
.L_x_18:
[----:B------:R-:W-:Y:S05]  /*1680*/  BRA.U !UP6, `(.L_x_19) ;  /* 0x000000010ed47547 */ /* 0x000fea000b800000 */
[----:B------:R-:W1:Y:S01]  /*1690*/  LDCU.128 UR12, c[0x0][0xb10] ;  /* 0x00016200ff0c77ac */ /* 0x000e620008000c00 */
[----:B------:R-:W2:Y:S01]  /*16a0*/  LDCU UR6, c[0x0][0x370] ;  /* 0x00006e00ff0677ac */ /* 0x000ea20008000800 */
[----:B------:R-:W3:Y:S01]  /*16b0*/  LDCU UR5, c[0x0][0x374] ;  /* 0x00006e80ff0577ac */ /* 0x000ee20008000800 */
[----:B------:R-:W4:Y:S01]  /*16c0*/  LDCU UR30, c[0x0][0xb0c] ;  /* 0x00016180ff1e77ac */ /* 0x000f220008000800 */
[----:B------:R-:W4:Y:S01]  /*16d0*/  LDCU UR4, c[0x0][0xb20] ;  /* 0x00016400ff0477ac */ /* 0x000f220008000800 */
[----:B------:R-:W4:Y:S01]  /*16e0*/  LDCU.64 UR8, c[0x0][0xb28] ;  /* 0x00016500ff0877ac */ /* 0x000f220008000a00 */
[----:B-1----:R-:W-:Y:S02]  /*16f0*/  UISETP.NE.AND UP0, UPT, UR14, 0x1, UPT ;  /* 0x000000010e00788c */ /* 0x002fe4000bf05270 */
[----:B---3--:R-:W-:Y:S02]  /*1700*/  UIMAD.WIDE.U32 UR10, UR5, UR15, URZ ;  /* 0x0000000f050a72a5 */ /* 0x008fe4000f8e00ff */
[----:B--2---:R-:W-:-:S02]  /*1710*/  UIMAD.WIDE.U32 UR18, UR6, UR12, URZ ;  /* 0x0000000c061272a5 */ /* 0x004fc4000f8e00ff */
[----:B----4-:R-:W-:Y:S02]  /*1720*/  UISETP.NE.AND UP1, UPT, UR30, 0x1, UPT ;  /* 0x000000011e00788c */ /* 0x010fe4000bf25270 */
[----:B------:R-:W-:Y:S01]  /*1730*/  UISETP.NE.AND UP2, UPT, UR29, 0x1, UPT ;  /* 0x000000011d00788c */ /* 0x000fe2000bf45270 */
[----:B------:R-:W-:Y:S02]  /*1740*/  UMOV UR10, UR11 ;  /* 0x0000000b000a7c82 */ /* 0x000fe40008000000 */
[----:B------:R-:W-:Y:S01]  /*1750*/  UMOV UR18, UR19 ;  /* 0x0000001300127c82 */ /* 0x000fe20008000000 */
[----:B------:R-:W-:Y:S02]  /*1760*/  @UP0 USHF.R.U32.HI UR5, URZ, UR4, UR10 ;  /* 0x00000004ff050299 */ /* 0x000fe4000801160a */
[----:B------:R-:W-:Y:S02]  /*1770*/  UIMAD.WIDE.U32 UR22, UR28, UR15, URZ ;  /* 0x0000000f1c1672a5 */ /* 0x000fe4000f8e00ff */
[----:B------:R-:W-:-:S02]  /*1780*/  UIMAD.WIDE.U32 UR10, UR5, UR8, URZ ;  /* 0x00000008050a72a5 */ /* 0x000fc4000f8e00ff */
[----:B------:R-:W-:Y:S02]  /*1790*/  @UP1 USHF.R.U32.HI UR6, URZ, UR13, UR18 ;  /* 0x0000000dff061299 */ /* 0x000fe40008011612 */
[----:B------:R-:W-:Y:S02]  /*17a0*/  UIMAD.WIDE.U32 UR16, UR31, UR12, URZ ;  /* 0x0000000c1f1072a5 */ /* 0x000fe4000f8e00ff */
[----:B------:R-:W-:Y:S01]  /*17b0*/  UIMAD.WIDE.U32 UR18, UR6, UR8, URZ ;  /* 0x00000008061272a5 */ /* 0x000fe2000f8e00ff */
[----:B------:R-:W-:Y:S01]  /*17c0*/  UMOV UR22, UR23 ;  /* 0x0000001700167c82 */ /* 0x000fe20008000000 */
[----:B------:R-:W-:Y:S01]  /*17d0*/  UMOV UR10, UR11 ;  /* 0x0000000b000a7c82 */ /* 0x000fe20008000000 */
[----:B------:R-:W-:Y:S02]  /*17e0*/  USHF.R.U32.HI UR22, URZ, UR4, UR22 ;  /* 0x00000004ff167299 */ /* 0x000fe40008011616 */
[----:B------:R-:W-:Y:S02]  /*17f0*/  @UP2 USHF.R.U32.HI UR5, URZ, UR9, UR10 ;  /* 0x00000009ff052299 */ /* 0x000fe4000801160a */
[----:B------:R-:W-:Y:S01]  /*1800*/  UMOV UR7, UR19 ;  /* 0x0000001300077c82 */ /* 0x000fe20008000000 */
[----:B------:R-:W-:Y:S01]  /*1810*/  UMOV UR16, UR17 ;  /* 0x0000001100107c82 */ /* 0x000fe20008000000 */
[----:B------:R-:W-:-:S02]  /*1820*/  @UP2 USHF.R.U32.HI UR6, URZ, UR9, UR7 ;  /* 0x00000009ff062299 */ /* 0x000fc40008011607 */
[----:B------:R-:W-:Y:S02]  /*1830*/  USHF.R.U32.HI UR16, URZ, UR13, UR16 ;  /* 0x0000000dff107299 */ /* 0x000fe40008011610 */
[----:B------:R-:W-:Y:S02]  /*1840*/  USEL UR4, UR28, UR22, !UP0 ;  /* 0x000000161c047287 */ /* 0x000fe4000c000000 */
[----:B------:R-:W-:Y:S02]  /*1850*/  UIMAD UR7, UR5, UR29, URZ ;  /* 0x0000001d050772a4 */ /* 0x000fe4000f8e02ff */
[----:B------:R-:W-:Y:S02]  /*1860*/  USEL UR5, UR31, UR16, !UP1 ;  /* 0x000000101f057287 */ /* 0x000fe4000c800000 */
[----:B------:R-:W-:Y:S02]  /*1870*/  UIMAD UR12, UR6, UR29, URZ ;  /* 0x0000001d060c72a4 */ /* 0x000fe4000f8e02ff */
[----:B------:R-:W-:-:S02]  /*1880*/  UISETP.GE.AND UP0, UPT, UR4, UR7, UPT ;  /* 0x000000070400728c */ /* 0x000fc4000bf06270 */
[----:B------:R-:W-:Y:S02]  /*1890*/  UIMAD.WIDE.U32 UR10, UR4, UR8, URZ ;  /* 0x00000008040a72a5 */ /* 0x000fe4000f8e00ff */
[----:B------:R-:W-:Y:S02]  /*18a0*/  UISETP.GE.OR UP0, UPT, UR5, UR12, UP0 ;  /* 0x0000000c0500728c */ /* 0x000fe40008706670 */
[----:B------:R-:W-:Y:S02]  /*18b0*/  UIMAD.WIDE.U32 UR12, UR5, UR8, URZ ;  /* 0x00000008050c72a5 */ /* 0x000fe4000f8e00ff */
[----:B------:R-:W-:Y:S01]  /*18c0*/  UIADD3 UR10, UPT, UPT, -UR4, URZ, URZ ;  /* 0x000000ff040a7290 */ /* 0x000fe2000fffe1ff */
[----:B------:R-:W-:Y:S01]  /*18d0*/  UMOV UR8, UR11 ;  /* 0x0000000b00087c82 */ /* 0x000fe20008000000 */
[----:B------:R-:W-:Y:S02]  /*18e0*/  UIADD3 UR20, UPT, UPT, -UR5, URZ, URZ ;  /* 0x000000ff05147290 */ /* 0x000fe4000fffe1ff */
[----:B------:R-:W-:-:S03]  /*18f0*/  USHF.R.U32.HI UR8, URZ, UR9, UR8 ;  /* 0x00000009ff087299 */ /* 0x000fc60008011608 */
[----:B------:R-:W-:Y:S01]  /*1900*/  @!UP0 UMOV UR7, UR13 ;  /* 0x0000000d00078c82 */ /* 0x000fe20008000000 */
[----:B------:R-:W-:Y:S02]  /*1910*/  UIMAD UR28, UR14, UR10, UR28 ;  /* 0x0000000a0e1c72a4 */ /* 0x000fe4000f8e021c */
[----:B------:R-:W-:Y:S02]  /*1920*/  USEL UR8, UR4, UR8, !UP2 ;  /* 0x0000000804087287 */ /* 0x000fe4000d000000 */
[----:B------:R-:W-:Y:S02]  /*1930*/  @!UP0 USHF.R.U32.HI UR7, URZ, UR9, UR7 ;  /* 0x00000009ff078299 */ /* 0x000fe40008011607 */
[----:B------:R-:W-:Y:S02]  /*1940*/  UIADD3 UR9, UPT, UPT, -UR8, URZ, URZ ;  /* 0x000000ff08097290 */ /* 0x000fe4000fffe1ff */
[----:B------:R-:W-:Y:S02]  /*1950*/  @!UP0 USEL UR7, UR5, UR7, !UP2 ;  /* 0x0000000705078287 */ /* 0x000fe4000d000000 */
[----:B------:R-:W-:-:S02]  /*1960*/  UIMAD UR9, UR29, UR9, UR4 ;  /* 0x000000091d0972a4 */ /* 0x000fc4000f8e0204 */
[----:B------:R-:W-:Y:S02]  /*1970*/  @!UP0 UIADD3 UR8, UPT, UPT, UR8, -UR7, URZ ;  /* 0x8000000708088290 */ /* 0x000fe4000fffe0ff */
[----:B------:R-:W-:Y:S02]  /*1980*/  @!UP0 UIMAD UR6, UR9, UR6, UR7 ;  /* 0x00000006090682a4 */ /* 0x000fe4000f8e0207 */
[----:B------:R-:W-:Y:S02]  /*1990*/  @!UP0 UIMAD UR4, UR8, UR29, UR5 ;  /* 0x0000001d080482a4 */ /* 0x000fe4000f8e0205 */
[----:B------:R-:W-:Y:S02]  /*19a0*/  UIMAD UR20, UR30, UR20, UR31 ;  /* 0x000000141e1472a4 */ /* 0x000fe4000f8e021f */
[----:B------:R-:W-:Y:S01]  /*19b0*/  UIMAD UR28, UR4, UR14, UR28 ;  /* 0x0000000e041c72a4 */ /* 0x000fe2000f8e021c */
[----:B------:R-:W-:Y:S02]  /*19c0*/  @!UP0 UMOV UR5, UR6 ;  /* 0x0000000600058c82 */ /* 0x000fe40008000000 */
[----:B------:R-:W-:-:S12]  /*19d0*/  UIMAD UR20, UR5, UR30, UR20 ;  /* 0x0000001e051472a4 */ /* 0x000fd8000f8e0214 */
.L_x_19:
[----:B------:R-:W-:-:S09]  /*19e0*/  UISETP.NE.AND UP0, UPT, UR33, 0x1, UPT ;  /* 0x000000012100788c */ /* 0x000fd2000bf05270 */
[----:B------:R-:W-:Y:S05]  /*19f0*/  BRA.U UP0, `(.L_x_20) ;  /* 0x0000000100447547 */ /* 0x000fea000b800000 */
[----:B------:R-:W1:Y:S01]  /*1a00*/  LDCU.128 UR8, c[0x0][0xb10] ;  /* 0x00016200ff0877ac */ /* 0x000e620008000c00 */
[----:B------:R-:W2:Y:S01]  /*1a10*/  LDCU UR12, c[0x0][0xb0c] ;  /* 0x00016180ff0c77ac */ /* 0x000ea20008000800 */
[----:B------:R-:W3:Y:S01]  /*1a20*/  LDCU UR13, c[0x0][0xb20] ;  /* 0x00016400ff0d77ac */ /* 0x000ee20008000800 */
[----:B-1----:R-:W-:Y:S02]  /*1a30*/  UIMAD.WIDE.U32 UR6, UR20, UR8, URZ ;  /* 0x00000008140672a5 */ /* 0x002fe4000f8e00ff */
[----:B------:R-:W-:Y:S02]  /*1a40*/  UIMAD.WIDE.U32 UR4, UR28, UR11, URZ ;  /* 0x0000000b1c0472a5 */ /* 0x000fe4000f8e00ff */
[----:B--2---:R-:W-:Y:S02]  /*1a50*/  UISETP.NE.AND UP1, UPT, UR12, 0x1, UPT ;  /* 0x000000010c00788c */ /* 0x004fe4000bf25270 */
[----:B------:R-:W-:Y:S01]  /*1a60*/  UISETP.NE.AND UP0, UPT, UR10, 0x1, UPT ;  /* 0x000000010a00788c */ /* 0x000fe2000bf05270 */
[----:B------:R-:W-:-:S02]  /*1a70*/  UMOV UR6, UR7 ;  /* 0x0000000700067c82 */ /* 0x000fc40008000000 */
[----:B------:R-:W-:Y:S01]  /*1a80*/  UMOV UR4, UR5 ;  /* 0x0000000500047c82 */ /* 0x000fe20008000000 */
[----:B------:R-:W-:Y:S02]  /*1a90*/  USHF.R.U32.HI UR9, URZ, UR9, UR6 ;  /* 0x00000009ff097299 */ /* 0x000fe40008011606 */
[----:B---3--:R-:W-:Y:S02]  /*1aa0*/  USHF.R.U32.HI UR4, URZ, UR13, UR4 ;  /* 0x0000000dff047299 */ /* 0x008fe40008011604 */
[----:B------:R-:W-:Y:S02]  /*1ab0*/  USEL UR5, UR20, UR9, !UP1 ;  /* 0x0000000914057287 */ /* 0x000fe4000c800000 */
[----:B------:R-:W-:-:S04]  /*1ac0*/  USEL UR4, UR28, UR4, !UP0 ;  /* 0x000000041c047287 */ /* 0x000fc8000c000000 */
[----:B------:R-:W-:Y:S02]  /*1ad0*/  UIADD3 UR6, UPT, UPT, -UR4, UR5, URZ ;  /* 0x0000000504067290 */ /* 0x000fe4000fffe1ff */
[----:B------:R-:W-:Y:S02]  /*1ae0*/  UIADD3 UR4, UPT, UPT, UR4, -UR5, URZ ;  /* 0x8000000504047290 */ /* 0x000fe4000fffe0ff */
[----:B------:R-:W-:Y:S02]  /*1af0*/  UIMAD UR28, UR6, UR10, UR28 ;  /* 0x0000000a061c72a4 */ /* 0x000fe4000f8e021c */
[----:B------:R-:W-:-:S12]  /*1b00*/  UIMAD UR20, UR4, UR12, UR20 ;  /* 0x0000000c041472a4 */ /* 0x000fd8000f8e0214 */
.L_x_20:
[----:B------:R-:W-:-:S09]  /*1b10*/  UISETP.EQ.U32.AND UP0, UPT, UR34, 0x1, UPT ;  /* 0x000000012200788c */ /* 0x000fd2000bf02070 */
[----:B------:R-:W-:Y:S05]  /*1b20*/  BRA.U !UP0, `(.L_x_21) ;  /* 0x00000001080c7547 */ /* 0x000fea000b800000 */
[----:B------:R-:W-:Y:S01]  /*1b30*/  UCGABAR_WAIT ;  /* 0x0000000000007dc7 */ /* 0x000fe20008000000 */
[----:B------:R-:W-:Y:S01]  /*1b40*/  CCTL.IVALL ;  /* 0x00000000ff00798f */ /* 0x000fe20002000000 */
[----:B------:R-:W-:Y:S05]  /*1b50*/  BRA `(.L_x_22) ;  /* 0x0000000000047947 */ /* 0x000fea0003800000 */
.L_x_21:
[----:B------:R-:W-:Y:S06]  /*1b60*/  BAR.SYNC.DEFER_BLOCKING 0x0 ;  /* 0x0000000000007b1d */ /* 0x000fec0000010000 */
.L_x_22:
[----:B------:R-:W-:Y:S05]  /*1b70*/  BRA.U UP5, `(.L_x_23) ;  /* 0x00000019054c7547 */ /* 0x000fea000b800000 */
[----:B------:R-:W1:Y:S01]  /*1b80*/  LDCU UR6, c[0x0][0x38c] ;  /* 0x00007180ff0677ac */ /* 0x000e620008000800 */
[----:B------:R-:W-:Y:S01]  /*1b90*/  PLOP3.LUT P1, PT, PT, PT, UP3, 0x80, 0x8 ;  /* 0x000000000008781c */ /* 0x000fe20003f2f038 */
[----:B------:R-:W-:Y:S01]  /*1ba0*/  IMAD.MOV.U32 R12, RZ, RZ, 0x1 ;  /* 0x00000001ff0c7424 */ /* 0x000fe200078e00ff */
[----:B------:R-:W-:Y:S01]  /*1bb0*/  ISETP.NE.AND P2, PT, R0, RZ, P3 ;  /* 0x000000ff0000720c */ /* 0x000fe20001f45270 */
[----:B------:R-:W-:Y:S01]  /*1bc0*/  USHF.L.U32 UR7, UR31, 0x6, URZ ;  /* 0x000000061f077899 */ /* 0x000fe200080006ff */
[----:B------:R-:W-:Y:S01]  /*1bd0*/  PLOP3.LUT P1, PT, P1, PT, PT, 0x8, 0x80 ;  /* 0x000000000080781c */ /* 0x000fe20000f2e170 */
[----:B------:R-:W-:Y:S01]  /*1be0*/  UISETP.NE.AND UP1, UPT, UR25, URZ, UPT ;  /* 0x000000ff1900728c */ /* 0x000fe2000bf25270 */
[----:B------:R-:W-:Y:S01]  /*1bf0*/  CS2R R10, SRZ ;  /* 0x00000000000a7805 */ /* 0x000fe2000001ff00 */
[----:B------:R-:W-:Y:S01]  /*1c00*/  IMAD.MOV.U32 R9, RZ, RZ, RZ ;  /* 0x000000ffff097224 */ /* 0x000fe200078e00ff */
[----:B------:R-:W2:Y:S01]  /*1c10*/  LDCU UR40, c[0x0][0x370] ;  /* 0x00006e00ff2877ac */ /* 0x000ea20008000800 */
[----:B------:R-:W-:Y:S01]  /*1c20*/  IMAD.MOV.U32 R8, RZ, RZ, 0x1 ;  /* 0x00000001ff087424 */ /* 0x000fe200078e00ff */
[----:B------:R-:W-:Y:S01]  /*1c30*/  USEL UR25, UR46, 0x2, UP1 ;  /* 0x000000022e197887 */ /* 0x000fe20008800000 */
[----:B------:R-:W3:Y:S01]  /*1c40*/  LDCU.64 UR30, c[0x0][0x348] ;  /* 0x00006900ff1e77ac */ /* 0x000ee20008000a00 */
[----:B-1----:R-:W-:-:S02]  /*1c50*/  UIADD3 UR5, UPT, UPT, UR6, 0x3f, URZ ;  /* 0x0000003f06057890 */ /* 0x002fc4000fffe0ff */
[----:B------:R-:W-:Y:S02]  /*1c60*/  UIADD3 UR49, UPT, UPT, UR6, 0x7e, URZ ;  /* 0x0000007e06317890 */ /* 0x000fe4000fffe0ff */
[----:B------:R-:W-:Y:S01]  /*1c70*/  USHF.R.S32.HI UR4, URZ, 0x1f, UR5 ;  /* 0x0000001fff047899 */ /* 0x000fe20008011405 */
[----:B------:R-:W1:Y:S03]  /*1c80*/  LDCU UR39, c[0x0][0x374] ;  /* 0x00006e80ff2777ac */ /* 0x000e660008000800 */
[----:B------:R-:W-:Y:S02]  /*1c90*/  ULEA.HI UR4, UR4, UR5, URZ, 0x6 ;  /* 0x0000000504047291 */ /* 0x000fe4000f8f30ff */
[----:B------:R-:W-:Y:S02]  /*1ca0*/  ULOP3.LUT UR5, UR7, 0x40, URZ, 0xc0, !UPT ;  /* 0x0000004007057892 */ /* 0x000fe4000f8ec0ff */
[----:B------:R-:W-:-:S02]  /*1cb0*/  USHF.R.S32.HI UR42, URZ, 0x6, UR4 ;  /* 0x00000006ff2a7899 */ /* 0x000fc40008011404 */
[----:B------:R-:W-:Y:S02]  /*1cc0*/  UIADD3 UR4, UPT, UPT, UR6, -0x1, URZ ;  /* 0xffffffff06047890 */ /* 0x000fe4000fffe0ff */
[----:B------:R-:W-:Y:S02]  /*1cd0*/  UISETP.LT.U32.AND UP0, UPT, UR42, 0xd, UPT ;  /* 0x0000000d2a00788c */ /* 0x000fe4000bf01070 */
[----:B------:R-:W-:Y:S02]  /*1ce0*/  UISETP.GE.U32.AND UP2, UPT, UR4, -0x7f, UPT ;  /* 0xffffff810400788c */ /* 0x000fe4000bf46070 */
[----:B------:R-:W-:Y:S02]  /*1cf0*/  USEL UR41, UR42, 0xd, UP0 ;  /* 0x0000000d2a297887 */ /* 0x000fe40008000000 */
[----:B------:R-:W-:Y:S02]  /*1d00*/  ULEA UR48, UR32, UR5, 0x5 ;  /* 0x0000000520307291 */ /* 0x000fe4000f8e28ff */
[----:B------:R-:W-:-:S02]  /*1d10*/  UIADD3 UR4, UPT, UPT, UR41, -0x1, URZ ;  /* 0xffffffff29047890 */ /* 0x000fc4000fffe0ff */
[----:B------:R-:W-:Y:S02]  /*1d20*/  ULEA UR44, UR44, UR5, 0x4 ;  /* 0x000000052c2c7291 */ /* 0x000fe4000f8e20ff */
[----:B------:R-:W-:Y:S02]  /*1d30*/  UIADD3 UR46, UPT, UPT, UR42, -UR41, URZ ;  /* 0x800000292a2e7290 */ /* 0x000fe4000fffe0ff */
[----:B------:R-:W-:Y:S01]  /*1d40*/  @UP2 UIADD3 UR4, UPT, UPT, UR41, URZ, URZ ;  /* 0x000000ff29042290 */ /* 0x000fe2000fffe0ff */
[----:B------:R-:W-:-:S03]  /*1d50*/  UMOV UR7, URZ ;  /* 0x000000ff00077c82 */ /* 0x000fc60008000000 */
[----:B------:R-:W-:Y:S02]  /*1d60*/  UIADD3 UR29, UPT, UPT, UR4, 0x1, URZ ;  /* 0x00000001041d7890 */ /* 0x000fe4000fffe0ff */
[----:B-123--:R-:W-:-:S12]  /*1d70*/  UIADD3 UR43, UPT, UPT, -UR4, URZ, URZ ;  /* 0x000000ff042b7290 */ /* 0x00efd8000fffe1ff */
.L_x_43:
[----:B------:R-:W-:Y:S01]  /*1d80*/  UISETP.NE.AND UP0, UPT, UR47, URZ, UPT ;  /* 0x000000ff2f00728c */ /* 0x000fe2000bf05270 */
[----:B------:R-:W1:Y:S08]  /*1d90*/  S2UR UR47, SR_CgaCtaId ;  /* 0x00000000002f79c3 */ /* 0x000e700000008800 */
[----:B------:R-:W-:Y:S05]  /*1da0*/  BRA.U UP0, `(.L_x_24) ;  /* 0x0000000100347547 */ /* 0x000fea000b800000 */
[----:B------:R-:W2:Y:S01]  /*1db0*/  S2R R0, SR_CgaCtaId ;  /* 0x0000000000007919 */ /* 0x000ea20000008800 */
[----:B------:R-:W-:-:S04]  /*1dc0*/  MOV R2, 0x400 ;  /* 0x0000040000027802 */ /* 0x000fc80000000f00 */
[----:B--2---:R-:W-:Y:S02]  /*1dd0*/  LEA R0, R0, R2, 0x18 ;  /* 0x0000000200007211 */ /* 0x004fe400078ec0ff */
[----:B------:R-:W-:-:S03]  /*1de0*/  SHF.L.U32 R2, R8, 0x1f, RZ ;  /* 0x0000001f08027819 */ /* 0x000fc600000006ff */
[----:B------:R-:W-:-:S04]  /*1df0*/  IMAD R0, R9, 0x8, R0 ;  /* 0x0000000809007824 */ /* 0x000fc800078e0200 */
[----:B------:R-:W2:Y:S02]  /*1e00*/  SYNCS.PHASECHK.TRANS64.TRYWAIT P0, [R0+URZ+0x190], R2 ;  /* 0x00019002000075a7 */ /* 0x000ea400080011ff */
[----:B--2---:R-:W-:Y:S05]  /*1e10*/  @!P0 BRA `(.L_x_25) ;  /* 0x0000007800348947 */ /* 0x004fea0003800000 */
.L_x_159:
[----:B------:R-:W-:Y:S01]  /*1e20*/  VIADD R9, R9, 0x1 ;  /* 0x0000000109097836 */ /* 0x000fe20000000000 */
[----:B------:R2:W-:Y:S04]  /*1e30*/  SYNCS.ARRIVE.TRANS64.A1T0 RZ, [R0+URZ+0x180], RZ ;  /* 0x000180ff00ff79a7 */ /* 0x0005e800081000ff */
[----:B------:R-:W-:-:S04]  /*1e40*/  ISETP.NE.AND P0, PT, R9, 0x2, PT ;  /* 0x000000020900780c */ /* 0x000fc80003f05270 */
[----:B------:R-:W-:Y:S02]  /*1e50*/  SEL R9, R9, RZ, P0 ;  /* 0x000000ff09097207 */ /* 0x000fe40000000000 */
[----:B--2---:R-:W-:-:S04]  /*1e60*/  SEL R0, RZ, 0x1, P0 ;  /* 0x00000001ff007807 */ /* 0x004fc80000000000 */
[----:B------:R-:W-:-:S07]  /*1e70*/  LOP3.LUT R8, R8, R0, RZ, 0x3c, !PT ;  /* 0x0000000008087212 */ /* 0x000fce00078e3cff */
.L_x_24:
[----:B------:R-:W-:Y:S01]  /*1e80*/  UMOV UR6, 0x400 ;  /* 0x0000040000067882 */ /* 0x000fe20000000000 */
[----:B------:R-:W-:Y:S01]  /*1e90*/  SHF.L.U32 R0, R12, 0x1f, RZ ;  /* 0x0000001f0c007819 */ /* 0x000fe200000006ff */
[----:B-1----:R-:W-:Y:S02]  /*1ea0*/  ULEA UR6, UR47, UR6, 0x18 ;  /* 0x000000062f067291 */ /* 0x002fe4000f8ec0ff */
[----:B------:R-:W-:Y:S02]  /*1eb0*/  UISETP.GE.U32.AND UP0, UPT, UR49, 0x7f, UPT ;  /* 0x0000007f3100788c */ /* 0x000fe4000bf06070 */
[----:B------:R-:W-:Y:S02]  /*1ec0*/  ULEA UR4, UR7, UR6, 0x3 ;  /* 0x0000000607047291 */ /* 0x000fe4000f8e18ff */
[----:B------:R-:W-:Y:S01]  /*1ed0*/  ULEA UR11, UR28, UR48, 0x7 ;  /* 0x000000301c0b7291 */ /* 0x000fe2000f8e38ff */
[----:B------:R-:W-:-:S06]  /*1ee0*/  UMOV UR13, URZ ;  /* 0x000000ff000d7c82 */ /* 0x000fcc0008000000 */
[----:B------:R1:W2:Y:S01]  /*1ef0*/  SYNCS.PHASECHK.TRANS64.TRYWAIT P0, [UR4+0x68], R0 ;  /* 0x00006800ff0075a7 */ /* 0x0002a20008001104 */
[----:B------:R-:W-:-:S04]  /*1f00*/  ULEA.HI UR4, UR20, UR20, URZ, 0x1 ;  /* 0x0000001414047291 */ /* 0x000fc8000f8f08ff */
[----:B------:R-:W-:-:S04]  /*1f10*/  USHF.L.U32 UR4, UR4, 0x6, URZ ;  /* 0x0000000604047899 */ /* 0x000fc800080006ff */
[----:B------:R-:W-:-:S04]  /*1f20*/  ULOP3.LUT UR35, UR4, 0xffffff80, URZ, 0xc0, !UPT ;  /* 0xffffff8004237892 */ /* 0x000fc8000f8ec0ff */
[----:B------:R-:W-:Y:S01]  /*1f30*/  UIADD3 UR35, UPT, UPT, UR44, UR35, URZ ;  /* 0x000000232c237290 */ /* 0x000fe2000fffe0ff */
[----:B------:R-:W-:Y:S11]  /*1f40*/  BRA.U !UP0, `(.L_x_26) ;  /* 0x0000000108d47547 */ /* 0x000ff6000b800000 */
[----:B------:R-:W-:Y:S01]  /*1f50*/  UMOV UR18, UR43 ;  /* 0x0000002b00127c82 */ /* 0x000fe20008000000 */
[----:B------:R-:W-:Y:S01]  /*1f60*/  UMOV UR4, UR7 ;  /* 0x0000000700047c82 */ /* 0x000fe20008000000 */
[----:B------:R-:W-:-:S05]  /*1f70*/  UMOV UR34, URZ ;  /* 0x000000ff00227c82 */ /* 0x000fca0008000000 */
.L_x_32:
[----:B------:R-:W-:Y:S01]  /*1f80*/  ULEA UR33, UR4, UR6, 0x3 ;  /* 0x0000000604217291 */ /* 0x000fe2000f8e18ff */
[----:B------:R-:W-:Y:S01]  /*1f90*/  @P3 MOV R2, 0x8000 ;  /* 0x0000800000023802 */ /* 0x000fe20000000f00 */
[----:B--2-4-:R-:W-:Y:S10]  /*1fa0*/  @P0 BRA `(.L_x_27) ;  /* 0x00000000000c0947 */ /* 0x014ff40003800000 */
[----:B------:R-:W-:-:S04]  /*1fb0*/  SHF.L.U32 R3, R12, 0x1f, RZ ;  /* 0x0000001f0c037819 */ /* 0x000fc800000006ff */
[----:B------:R-:W2:Y:S02]  /*1fc0*/  SYNCS.PHASECHK.TRANS64.TRYWAIT P0, [UR33+0x68], R3 ;  /* 0x00006803ff0075a7 */ /* 0x000ea40008001121 */
[----:B--2---:R-:W-:Y:S05]  /*1fd0*/  @!P0 BRA `(.L_x_28) ;  /* 0x0000007400d88947 */ /* 0x004fea0003800000 */
.L_x_27:
[----:B------:R2:W-:Y:S01]  /*1fe0*/  @P3 SYNCS.ARRIVE.TRANS64 RZ, [UR33], R2 ;  /* 0x00000002ffff39a7 */ /* 0x0005e20008000021 */
[----:B------:R-:W-:Y:S02]  /*1ff0*/  ULOP3.LUT UR5, UR25, 0x2, URZ, 0xfc, !UPT ;  /* 0x0000000219057892 */ /* 0x000fe4000f8efcff */
[----:B------:R-:W-:Y:S02]  /*2000*/  UIADD3 UR18, UPT, UPT, UR18, 0x1, URZ ;  /* 0x0000000112127890 */ /* 0x000fe4000fffe0ff */
[----:B------:R-:W-:Y:S02]  /*2010*/  UISETP.NE.AND UP0, UPT, UR5, 0x2, UPT ;  /* 0x000000020500788c */ /* 0x000fe4000bf05270 */
[----:B------:R-:W-:-:S07]  /*2020*/  UISETP.NE.AND UP2, UPT, UR18, 0x1, UPT ;  /* 0x000000011200788c */ /* 0x000fce000bf45270 */
[----:B------:R-:W-:Y:S05]  /*2030*/  BRA.U UP0, `(.L_x_29) ;  /* 0x0000000100047547 */ /* 0x000fea000b800000 */
[----:B------:R-:W-:Y:S05]  /*2040*/  BPT.TRAP 0x1 ;  /* 0x000000040000795c */ /* 0x000fea0000300000 */
.L_x_29:
[----:B------:R-:W-:Y:S04]  /*2050*/  BSSY.RECONVERGENT B0, `(.L_x_30) ;  /* 0x0000003000007945 */ /* 0x000fe80003800200 */
[----:B------:R-:W-:Y:S05]  /*2060*/  @!P2 BRA `(.L_x_31) ;  /* 0x000000000004a947 */ /* 0x000fea0003800000 */
[----:B------:R-:W-:Y:S05]  /*2070*/  BPT.TRAP 0x1 ;  /* 0x000000040000795c */ /* 0x000fea0000300000 */
.L_x_31:
[----:B------:R-:W-:Y:S05]  /*2080*/  BSYNC.RECONVERGENT B0 ;  /* 0x0000000000007941 */ /* 0x000fea0003800200 */
.L_x_30:
[----:B------:R-:W-:Y:S02]  /*2090*/  UIADD3 UR5, UPT, UPT, UR4, 0x1, URZ ;  /* 0x0000000104057890 */ /* 0x000fe4000fffe0ff */
[----:B------:R-:W-:Y:S02]  /*20a0*/  USHF.L.U32 UR4, UR4, 0xc, URZ ;  /* 0x0000000c04047899 */ /* 0x000fe400080006ff */
[----:B------:R-:W-:Y:S02]  /*20b0*/  UISETP.NE.AND UP0, UPT, UR5, 0xd, UPT ;  /* 0x0000000d0500788c */ /* 0x000fe4000bf05270 */
[----:B------:R-:W-:Y:S02]  /*20c0*/  ULOP3.LUT UR32, UR27, UR4, URZ, 0xfc, !UPT ;  /* 0x000000041b207292 */ /* 0x000fe4000f8efcff */
[----:B------:R-:W-:Y:S02]  /*20d0*/  USEL UR8, URZ, 0x1, UP0 ;  /* 0x00000001ff087887 */ /* 0x000fe40008000000 */
[----:B------:R-:W-:-:S02]  /*20e0*/  USEL UR7, UR5, URZ, UP0 ;  /* 0x000000ff05077287 */ /* 0x000fc40008000000 */
[----:B------:R-:W-:Y:S02]  /*20f0*/  UIADD3 UR16, UP1, UPT, UR30, 0x80, URZ ;  /* 0x000000801e107890 */ /* 0x000fe4000ff3e0ff */
[----:B------:R-:W-:Y:S01]  /*2100*/  ULEA UR5, UR7, UR6, 0x3 ;  /* 0x0000000607057291 */ /* 0x000fe2000f8e18ff */
[----:B------:R-:W-:Y:S01]  /*2110*/  LOP3.LUT R12, R12, UR8, RZ, 0x3c, !PT ;  /* 0x000000080c0c7c12 */ /* 0x000fe2000f8e3cff */
[----:B------:R-:W-:Y:S02]  /*2120*/  ULOP3.LUT UR8, UR26, UR4, URZ, 0xfc, !UPT ;  /* 0x000000041a087292 */ /* 0x000fe4000f8efcff */
[----:B------:R-:W-:Y:S01]  /*2130*/  ULEA UR32, UR32, UR6, 0x1 ;  /* 0x0000000620207291 */ /* 0x000fe2000f8e08ff */
[----:B-1----:R-:W-:Y:S01]  /*2140*/  SHF.L.U32 R0, R12, 0x1f, RZ ;  /* 0x0000001f0c007819 */ /* 0x002fe200000006ff */
[----:B------:R-:W-:Y:S02]  /*2150*/  UIADD3 UR14, UP0, UPT, UR30, 0x180, URZ ;  /* 0x000001801e0e7890 */ /* 0x000fe4000ff1e0ff */
[----:B------:R-:W-:Y:S01]  /*2160*/  ULEA UR8, UR8, UR6, 0x1 ;  /* 0x0000000608087291 */ /* 0x000fe2000f8e08ff */
[----:B------:R3:W4:Y:S01]  /*2170*/  SYNCS.PHASECHK.TRANS64.TRYWAIT P0, [UR5+0x68], R0 ;  /* 0x00006800ff0075a7 */ /* 0x0007220008001105 */
[----:B------:R-:W-:-:S02]  /*2180*/  ULOP3.LUT UR33, UR33, 0xfefffff8, URZ, 0xc0, !UPT ;  /* 0xfefffff821217892 */ /* 0x000fc4000f8ec0ff */
[----:B------:R-:W-:Y:S02]  /*2190*/  UIADD3.X UR17, UPT, UPT, URZ, UR31, URZ, UP1, !UPT ;  /* 0x0000001fff117290 */ /* 0x000fe40008ffe4ff */
[----:B------:R-:W-:Y:S02]  /*21a0*/  UIADD3 UR32, UPT, UPT, UR32, 0x4300, URZ ;  /* 0x0000430020207890 */ /* 0x000fe4000fffe0ff */
[----:B------:R-:W-:Y:S02]  /*21b0*/  UPRMT UR5, URZ, 0x5410, UR24 ;  /* 0x00005410ff057896 */ /* 0x000fe40008000018 */
[----:B------:R-:W-:Y:S02]  /*21c0*/  UIADD3 UR8, UPT, UPT, UR8, 0x1e300, URZ ;  /* 0x0001e30008087890 */ /* 0x000fe4000fffe0ff */
[----:B------:R-:W-:Y:S02]  /*21d0*/  UIADD3.X UR15, UPT, UPT, URZ, UR31, URZ, UP0, !UPT ;  /* 0x0000001fff0f7290 */ /* 0x000fe400087fe4ff */
[----:B------:R-:W-:Y:S01]  /*21e0*/  UPRMT UR4, URZ, 0x5410, UR21 ;  /* 0x00005410ff047896 */ /* 0x000fe20008000015 */
[----:B------:R-:W-:Y:S01]  /*21f0*/  UMOV UR22, 0x0 ;  /* 0x0000000000167882 */ /* 0x000fe20000000000 */
[----:B------:R-:W-:Y:S01]  /*2200*/  UMOV UR23, 0x10000000 ;  /* 0x1000000000177882 */ /* 0x000fe20000000000 */
[----:B------:R-:W-:Y:S01]  /*2210*/  UMOV UR10, UR34 ;  /* 0x00000022000a7c82 */ /* 0x000fe20008000000 */
[----:B------:R-:W-:Y:S01]  /*2220*/  UMOV UR12, UR36 ;  /* 0x00000024000c7c82 */ /* 0x000fe20008000000 */
[----:B------:R-:W-:Y:S01]  /*2230*/  UMOV UR9, UR33 ;  /* 0x0000002100097c82 */ /* 0x000fe20008000000 */
[----:B------:R1:W-:Y:S01]  /*2240*/  UTMALDG.3D.MULTICAST.2CTA [UR32], [UR16], UR5, desc[UR22] ;  /* 0x00001620100073b4 */ /* 0x0003e20008211805 */
[----:B------:R-:W-:-:S02]  /*2250*/  UMOV UR13, UR29 ;  /* 0x0000001d000d7c82 */ /* 0x000fc40008000000 */
[----:B------:R2:W-:Y:S01]  /*2260*/  UTMALDG.3D.MULTICAST.2CTA [UR8], [UR14], UR4, desc[UR22] ;  /* 0x000016080e0073b4 */ /* 0x0005e20008211804 */
[----:B-1----:R-:W-:Y:S01]  /*2270*/  UIADD3 UR34, UPT, UPT, UR34, 0x40, URZ ;  /* 0x0000004022227890 */ /* 0x002fe2000fffe0ff */
[----:B--2---:R-:W-:Y:S01]  /*2280*/  UMOV UR4, UR7 ;  /* 0x0000000700047c82 */ /* 0x004fe20008000000 */
[----:B---3--:R-:W-:Y:S10]  /*2290*/  BRA.U UP2, `(.L_x_32) ;  /* 0xfffffffd02387547 */ /* 0x008ff4000b83ffff */
.L_x_26:
[----:B------:R-:W-:Y:S01]  /*22a0*/  ULEA UR4, UR7, UR6, 0x3 ;  /* 0x0000000607047291 */ /* 0x000fe2000f8e18ff */
[----:B-1----:R-:W-:Y:S01]  /*22b0*/  SHF.L.U32 R0, R12, 0x1f, RZ ;  /* 0x0000001f0c007819 */ /* 0x002fe200000006ff */
[----:B------:R-:W-:Y:S01]  /*22c0*/  @!P1 SYNCS.ARRIVE.TRANS64.A1T0 RZ, [UR6+0x118], RZ ;  /* 0x000118ffffff99a7 */ /* 0x000fe20008100006 */
[----:B------:R-:W-:-:S06]  /*22d0*/  UISETP.GT.AND UP0, UPT, UR42, UR41, UPT ;  /* 0x000000292a00728c */ /* 0x000fcc000bf04270 */
[----:B--2-4-:R1:W2:Y:S03]  /*22e0*/  SYNCS.PHASECHK.TRANS64.TRYWAIT P0, [UR4+0x68], R0 ;  /* 0x00006800ff0075a7 */ /* 0x0142a60008001104 */
[----:B------:R-:W-:Y:S05]  /*22f0*/  BRA.U !UP0, `(.L_x_33) ;  /* 0x0000000108d47547 */ /* 0x000fea000b800000 */
[----:B------:R-:W-:Y:S01]  /*2300*/  UIADD3 UR28, UPT, UPT, UR46, UR13, URZ ;  /* 0x0000000d2e1c7290 */ /* 0x000fe2000fffe0ff */
[----:B------:R-:W-:-:S11]  /*2310*/  UMOV UR4, UR7 ;  /* 0x0000000700047c82 */ /* 0x000fd60008000000 */
.L_x_39:
[----:B------:R-:W-:Y:S01]  /*2320*/  ULEA UR17, UR4, UR6, 0x3 ;  /* 0x0000000604117291 */ /* 0x000fe2000f8e18ff */
[----:B--2---:R-:W-:Y:S01]  /*2330*/  @P3 MOV R2, 0x8000 ;  /* 0x0000800000023802 */ /* 0x004fe20000000f00 */
[----:B--2-4-:R-:W-:Y:S10]  /*2340*/  @P0 BRA `(.L_x_34) ;  /* 0x00000000000c0947 */ /* 0x014ff40003800000 */
[----:B------:R-:W-:-:S04]  /*2350*/  SHF.L.U32 R3, R12, 0x1f, RZ ;  /* 0x0000001f0c037819 */ /* 0x000fc800000006ff */
[----:B------:R-:W2:Y:S02]  /*2360*/  SYNCS.PHASECHK.TRANS64.TRYWAIT P0, [UR17+0x68], R3 ;  /* 0x00006803ff0075a7 */ /* 0x000ea40008001111 */
[----:B--2---:R-:W-:Y:S05]  /*2370*/  @!P0 BRA `(.L_x_35) ;  /* 0x0000007400088947 */ /* 0x004fea0003800000 */
.L_x_34:
[----:B------:R2:W-:Y:S01]  /*2380*/  @P3 SYNCS.ARRIVE.TRANS64 RZ, [UR17], R2 ;  /* 0x00000002ffff39a7 */ /* 0x0005e20008000011 */
[----:B------:R-:W-:-:S04]  /*2390*/  ULOP3.LUT UR5, UR25, 0x2, URZ, 0xfc, !UPT ;  /* 0x0000000219057892 */ /* 0x000fc8000f8efcff */
[----:B------:R-:W-:-:S09]  /*23a0*/  UISETP.NE.AND UP0, UPT, UR5, 0x2, UPT ;  /* 0x000000020500788c */ /* 0x000fd2000bf05270 */
[----:B------:R-:W-:Y:S05]  /*23b0*/  BRA.U UP0, `(.L_x_36) ;  /* 0x0000000100047547 */ /* 0x000fea000b800000 */
[----:B------:R-:W-:Y:S05]  /*23c0*/  BPT.TRAP 0x1 ;  /* 0x000000040000795c */ /* 0x000fea0000300000 */
.L_x_36:
[----:B------:R-:W-:Y:S04]  /*23d0*/  BSSY.RECONVERGENT B0, `(.L_x_37) ;  /* 0x0000003000007945 */ /* 0x000fe80003800200 */
[----:B------:R-:W-:Y:S05]  /*23e0*/  @!P2 BRA `(.L_x_38) ;  /* 0x000000000004a947 */ /* 0x000fea0003800000 */
[----:B------:R-:W-:Y:S05]  /*23f0*/  BPT.TRAP 0x1 ;  /* 0x000000040000795c */ /* 0x000fea0000300000 */
.L_x_38:
[----:B------:R-:W-:Y:S05]  /*2400*/  BSYNC.RECONVERGENT B0 ;  /* 0x0000000000007941 */ /* 0x000fea0003800200 */
.L_x_37:
[----:B------:R-:W-:Y:S02]  /*2410*/  UIADD3 UR5, UPT, UPT, UR4, 0x1, URZ ;  /* 0x0000000104057890 */ /* 0x000fe4000fffe0ff */
[----:B------:R-:W-:Y:S02]  /*2420*/  USHF.L.U32 UR4, UR4, 0xc, URZ ;  /* 0x0000000c04047899 */ /* 0x000fe400080006ff */
[----:B------:R-:W-:Y:S02]  /*2430*/  UISETP.NE.AND UP0, UPT, UR5, 0xd, UPT ;  /* 0x0000000d0500788c */ /* 0x000fe4000bf05270 */
[----:B------:R-:W-:Y:S02]  /*2440*/  USHF.L.U32 UR18, UR13, 0x6, URZ ;  /* 0x000000060d127899 */ /* 0x000fe400080006ff */
[----:B------:R-:W-:Y:S02]  /*2450*/  USEL UR8, URZ, 0x1, UP0 ;  /* 0x00000001ff087887 */ /* 0x000fe40008000000 */
[----:B------:R-:W-:-:S02]  /*2460*/  USEL UR7, UR5, URZ, UP0 ;  /* 0x000000ff05077287 */ /* 0x000fc40008000000 */
[----:B------:R-:W-:Y:S02]  /*2470*/  UIADD3 UR22, UP0, UPT, UR30, 0x180, URZ ;  /* 0x000001801e167890 */ /* 0x000fe4000ff1e0ff */
[----:B------:R-:W-:Y:S01]  /*2480*/  ULEA UR5, UR7, UR6, 0x3 ;  /* 0x0000000607057291 */ /* 0x000fe2000f8e18ff */
[----:B------:R-:W-:Y:S01]  /*2490*/  LOP3.LUT R12, R12, UR8, RZ, 0x3c, !PT ;  /* 0x000000080c0c7c12 */ /* 0x000fe2000f8e3cff */
[----:B------:R-:W-:Y:S02]  /*24a0*/  UIADD3 UR13, UPT, UPT, UR13, 0x1, URZ ;  /* 0x000000010d0d7890 */ /* 0x000fe4000fffe0ff */
[----:B------:R-:W-:Y:S01]  /*24b0*/  UIADD3 UR14, UP1, UPT, UR30, 0x80, URZ ;  /* 0x000000801e0e7890 */ /* 0x000fe2000ff3e0ff */
[----:B-1----:R-:W-:Y:S01]  /*24c0*/  SHF.L.U32 R0, R12, 0x1f, RZ ;  /* 0x0000001f0c007819 */ /* 0x002fe200000006ff */
[----:B------:R-:W-:Y:S02]  /*24d0*/  UIADD3.X UR23, UPT, UPT, URZ, UR31, URZ, UP0, !UPT ;  /* 0x0000001fff177290 */ /* 0x000fe400087fe4ff */
[----:B------:R-:W-:Y:S01]  /*24e0*/  UISETP.NE.AND UP0, UPT, UR13, UR28, UPT ;  /* 0x0000001c0d00728c */ /* 0x000fe2000bf05270 */
[----:B------:R3:W4:Y:S01]  /*24f0*/  SYNCS.PHASECHK.TRANS64.TRYWAIT P0, [UR5+0x68], R0 ;  /* 0x00006800ff0075a7 */ /* 0x0007220008001105 */
[----:B------:R-:W-:-:S02]  /*2500*/  ULOP3.LUT UR5, UR27, UR4, URZ, 0xfc, !UPT ;  /* 0x000000041b057292 */ /* 0x000fc4000f8efcff */
[----:B------:R-:W-:Y:S02]  /*2510*/  ULOP3.LUT UR4, UR26, UR4, URZ, 0xfc, !UPT ;  /* 0x000000041a047292 */ /* 0x000fe4000f8efcff */
[----:B------:R-:W-:Y:S02]  /*2520*/  ULEA UR5, UR5, UR6, 0x1 ;  /* 0x0000000605057291 */ /* 0x000fe4000f8e08ff */
[----:B------:R-:W-:Y:S02]  /*2530*/  ULEA UR4, UR4, UR6, 0x1 ;  /* 0x0000000604047291 */ /* 0x000fe4000f8e08ff */
[----:B------:R-:W-:Y:S02]  /*2540*/  UIADD3 UR16, UPT, UPT, UR5, 0x4300, URZ ;  /* 0x0000430005107890 */ /* 0x000fe4000fffe0ff */
[----:B------:R-:W-:Y:S02]  /*2550*/  ULOP3.LUT UR17, UR17, 0xfefffff8, URZ, 0xc0, !UPT ;  /* 0xfefffff811117892 */ /* 0x000fe4000f8ec0ff */
[----:B------:R-:W-:-:S02]  /*2560*/  UIADD3.X UR15, UPT, UPT, URZ, UR31, URZ, UP1, !UPT ;  /* 0x0000001fff0f7290 */ /* 0x000fc40008ffe4ff */
[----:B------:R-:W-:Y:S02]  /*2570*/  UPRMT UR5, URZ, 0x5410, UR24 ;  /* 0x00005410ff057896 */ /* 0x000fe40008000018 */
[----:B------:R-:W-:Y:S02]  /*2580*/  UIADD3 UR8, UPT, UPT, UR4, 0x1e300, URZ ;  /* 0x0001e30004087890 */ /* 0x000fe4000fffe0ff */
[----:B------:R-:W-:Y:S01]  /*2590*/  UPRMT UR4, URZ, 0x5410, UR21 ;  /* 0x00005410ff047896 */ /* 0x000fe20008000015 */
[----:B------:R-:W-:Y:S01]  /*25a0*/  UMOV UR32, 0x0 ;  /* 0x0000000000207882 */ /* 0x000fe20000000000 */
[----:B------:R-:W-:Y:S01]  /*25b0*/  UMOV UR33, 0x10000000 ;  /* 0x1000000000217882 */ /* 0x000fe20000000000 */
[----:B------:R-:W-:Y:S01]  /*25c0*/  UMOV UR19, UR35 ;  /* 0x0000002300137c82 */ /* 0x000fe20008000000 */
[----:B------:R-:W-:Y:S01]  /*25d0*/  UMOV UR20, UR36 ;  /* 0x0000002400147c82 */ /* 0x000fe20008000000 */
[----:B------:R-:W-:Y:S01]  /*25e0*/  UMOV UR12, UR36 ;  /* 0x00000024000c7c82 */ /* 0x000fe20008000000 */
[----:B------:R-:W-:Y:S01]  /*25f0*/  UMOV UR9, UR17 ;  /* 0x0000001100097c82 */ /* 0x000fe20008000000 */
[----:B------:R-:W-:Y:S01]  /*2600*/  UMOV UR10, UR18 ;  /* 0x00000012000a7c82 */ /* 0x000fe20008000000 */
[----:B------:R-:W-:Y:S01]  /*2610*/  UTMALDG.3D.MULTICAST.2CTA [UR16], [UR14], UR5, desc[UR32] ;  /* 0x000020100e0073b4 */ /* 0x000fe20008211805 */
[----:B------:R1:W-:Y:S02]  /*2620*/  UTMALDG.3D.MULTICAST.2CTA [UR8], [UR22], UR4, desc[UR32] ;  /* 0x00002008160073b4 */ /* 0x0003e40008211804 */
[----:B-1----:R-:W-:Y:S01]  /*2630*/  UMOV UR4, UR7 ;  /* 0x0000000700047c82 */ /* 0x002fe20008000000 */
[----:B---3--:R-:W-:Y:S05]  /*2640*/  BRA.U UP0, `(.L_x_39) ;  /* 0xfffffffd00347547 */ /* 0x008fea000b83ffff */
.L_x_33:
[C---:B------:R-:W-:Y:S01]  /*2650*/  LEA R3, R11.reuse, UR6, 0x3 ;  /* 0x000000060b037c11 */ /* 0x040fe2000f8e18ff */
[----:B------:R-:W-:Y:S01]  /*2660*/  NOP ;  /* 0x0000000000007918 */ /* 0x000fe20000000000 */
[----:B-1----:R-:W-:Y:S02]  /*2670*/  SHF.L.U32 R0, R10, 0x1f, RZ ;  /* 0x0000001f0a007819 */ /* 0x002fe400000006ff */
[----:B------:R-:W-:Y:S02]  /*2680*/  LEA R4, R11, UR6, 0x4 ;  /* 0x000000060b047c11 */ /* 0x000fe4000f8e20ff */
[----:B--2-4-:R-:W1:Y:S02]  /*2690*/  SYNCS.PHASECHK.TRANS64.TRYWAIT P0, [R3+URZ+0x120], R0 ;  /* 0x00012000030075a7 */ /* 0x014e6400080011ff */
[----:B-1----:R-:W-:Y:S05]  /*26a0*/  @!P0 BRA `(.L_x_40) ;  /* 0x0000007000548947 */ /* 0x002fea0003800000 */
.L_x_162:
[----:B------:R-:W2:Y:S01]  /*26b0*/  LDS.128 R4, [R4+0x1b0] ;  /* 0x0001b00004047984 */ /* 0x000ea20000000c00 */
[----:B------:R-:W-:Y:S01]  /*26c0*/  UISETP.GE.AND UP0, UPT, UR45, 0x1, UPT ;  /* 0x000000012d00788c */ /* 0x000fe2000bf06270 */
[----:B------:R-:W-:Y:S01]  /*26d0*/  @!PT LDS RZ, [RZ] ;  /* 0x00000000fffff984 */ /* 0x000fe20000000800 */
[----:B------:R-:W-:Y:S01]  /*26e0*/  @!PT LDS RZ, [RZ] ;  /* 0x00000000fffff984 */ /* 0x000fe20000000800 */
[----:B------:R-:W-:Y:S01]  /*26f0*/  @!PT LDS RZ, [RZ] ;  /* 0x00000000fffff984 */ /* 0x000fe20000000800 */
[----:B------:R-:W-:Y:S01]  /*2700*/  @!PT LDS RZ, [RZ] ;  /* 0x00000000fffff984 */ /* 0x000fe20000000800 */
[----:B------:R3:W-:Y:S06]  /*2710*/  MEMBAR.ALL.CTA ;  /* 0x0000000000007992 */ /* 0x0007ec0000008000 */
[----:B---3--:R-:W3:Y:S01]  /*2720*/  FENCE.VIEW.ASYNC.S ;  /* 0x00000000000073c6 */ /* 0x008ee20000000000 */
[----:B--2---:R-:W-:-:S13]  /*2730*/  LOP3.LUT P0, RZ, R6, 0x1, RZ, 0xc0, !PT ;  /* 0x0000000106ff7812 */ /* 0x004fda000780c0ff */
[----:B---3--:R-:W-:Y:S01]  /*2740*/  VOTEU.ANY UP1, P0 ;  /* 0x0000000000ff7886 */ /* 0x008fe20000020100 */
[----:B------:R-:W-:-:S13]  /*2750*/  PLOP3.LUT P0, PT, PT, PT, UP1, 0x80, 0x8 ;  /* 0x000000000008781c */ /* 0x000fda0003f0f018 */
[----:B-1----:R-:W-:Y:S02]  /*2760*/  @P0 LOP3.LUT R0, R5, 0xffff, RZ, 0xc0, !PT ;  /* 0x0000ffff05000812 */ /* 0x002fe400078ec0ff */
[----:B------:R-:W-:Y:S02]  /*2770*/  @P0 MOV R2, R4 ;  /* 0x0000000400020202 */ /* 0x000fe40000000f00 */
[----:B------:R-:W-:Y:S01]  /*2780*/  @P0 R2UR UR5, R0 ;  /* 0x00000000000502ca */ /* 0x000fe200000e0000 */
[----:B------:R-:W-:Y:S01]  /*2790*/  VIADD R0, R3, 0x130 ;  /* 0x0000013003007836 */ /* 0x000fe20000000000 */
[----:B------:R-:W-:Y:S02]  /*27a0*/  @P0 SHF.R.U32.HI R4, RZ, 0x10, R5 ;  /* 0x00000010ff040819 */ /* 0x000fe40000011605 */
[----:B------:R-:W-:Y:S02]  /*27b0*/  @P0 R2UR UR8, R2 ;  /* 0x00000000020802ca */ /* 0x000fe400000e0000 */
[----:B------:R-:W-:-:S02]  /*27c0*/  PRMT R0, RZ, 0x654, R0 ;  /* 0x00000654ff007816 */ /* 0x000fc40000000000 */
[----:B------:R-:W-:Y:S02]  /*27d0*/  @P0 R2UR UR4, R4 ;  /* 0x00000000040402ca */ /* 0x000fe400000e0000 */
[----:B------:R1:W-:Y:S03]  /*27e0*/  SYNCS.ARRIVE.TRANS64.RED.A1T0 RZ, [R0+URZ], RZ ;  /* 0x000000ff00ff79a7 */ /* 0x0003e600081004ff */
[----:B------:R-:W-:-:S04]  /*27f0*/  @UP1 UMOV UR37, UR5 ;  /* 0x0000000500251c82 */ /* 0x000fc80008000000 */
[----:B------:R-:W-:-:S04]  /*2800*/  @UP1 UMOV UR38, UR8 ;  /* 0x0000000800261c82 */ /* 0x000fc80008000000 */
[----:B------:R-:W-:Y:S01]  /*2810*/  @UP1 UMOV UR36, UR4 ;  /* 0x0000000400241c82 */ /* 0x000fe20008000000 */
[----:B------:R-:W-:Y:S05]  /*2820*/  BRA.U !UP0, `(.L_x_41) ;  /* 0x0000000108d47547 */ /* 0x000fea000b800000 */
[----:B------:R-:W2:Y:S01]  /*2830*/  LDCU.128 UR12, c[0x0][0xb10] ;  /* 0x00016200ff0c77ac */ /* 0x000ea20008000c00 */
[----:B------:R-:W3:Y:S01]  /*2840*/  LDCU UR28, c[0x0][0xb20] ;  /* 0x00016400ff1c77ac */ /* 0x000ee20008000800 */
[----:B------:R-:W4:Y:S01]  /*2850*/  LDCU UR20, c[0x0][0xb0c] ;  /* 0x00016180ff1477ac */ /* 0x000f220008000800 */
[----:B------:R-:W1:Y:S01]  /*2860*/  LDCU.64 UR10, c[0x0][0xb28] ;  /* 0x00016500ff0a77ac */ /* 0x000e620008000a00 */
[----:B------:R-:W-:Y:S02]  /*2870*/  UISETP.NE.AND UP3, UPT, UR45, 0x1, UPT ;  /* 0x000000012d00788c */ /* 0x000fe4000bf65270 */
[----:B--2---:R-:W-:Y:S02]  /*2880*/  UIMAD.WIDE.U32 UR8, UR39, UR15, URZ ;  /* 0x0000000f270872a5 */ /* 0x004fe4000f8e00ff */
[----:B------:R-:W-:Y:S02]  /*2890*/  UIMAD.WIDE.U32 UR4, UR40, UR12, URZ ;  /* 0x0000000c280472a5 */ /* 0x000fe4000f8e00ff */
[----:B------:R-:W-:-:S02]  /*28a0*/  UISETP.NE.AND UP0, UPT, UR14, 0x1, UPT ;  /* 0x000000010e00788c */ /* 0x000fc4000bf05270 */
[----:B------:R-:W-:Y:S01]  /*28b0*/  UIMAD.WIDE.U32 UR22, UR37, UR15, URZ ;  /* 0x0000000f251672a5 */ /* 0x000fe2000f8e00ff */
[----:B------:R-:W-:Y:S02]  /*28c0*/  UMOV UR8, UR9 ;  /* 0x0000000900087c82 */ /* 0x000fe40008000000 */
[----:B------:R-:W-:Y:S01]  /*28d0*/  UMOV UR4, UR5 ;  /* 0x0000000500047c82 */ /* 0x000fe20008000000 */
[----:B---3--:R-:W-:Y:S02]  /*28e0*/  USHF.R.U32.HI UR8, URZ, UR28, UR8 ;  /* 0x0000001cff087299 */ /* 0x008fe40008011608 */
[----:B----4-:R-:W-:Y:S02]  /*28f0*/  UISETP.NE.AND UP2, UPT, UR20, 0x1, UPT ;  /* 0x000000011400788c */ /* 0x010fe4000bf45270 */
[----:B------:R-:W-:Y:S02]  /*2900*/  USHF.R.U32.HI UR4, URZ, UR13, UR4 ;  /* 0x0000000dff047299 */ /* 0x000fe40008011604 */
[----:B------:R-:W-:-:S02]  /*2910*/  USEL UR5, UR39, UR8, !UP0 ;  /* 0x0000000827057287 */ /* 0x000fc4000c000000 */
[----:B------:R-:W-:Y:S02]  /*2920*/  USEL UR8, UR40, UR4, !UP2 ;  /* 0x0000000428087287 */ /* 0x000fe4000d000000 */
[----:B-1----:R-:W-:Y:S01]  /*2930*/  UIMAD.WIDE.U32 UR16, UR5, UR10, URZ ;  /* 0x0000000a051072a5 */ /* 0x002fe2000f8e00ff */
[----:B------:R-:W-:Y:S01]  /*2940*/  UMOV UR4, UR23 ;  /* 0x0000001700047c82 */ /* 0x000fe20008000000 */
[----:B------:R-:W-:Y:S02]  /*2950*/  UIMAD.WIDE.U32 UR18, UR38, UR12, URZ ;  /* 0x0000000c261272a5 */ /* 0x000fe4000f8e00ff */
[----:B------:R-:W-:-:S03]  /*2960*/  UIMAD.WIDE.U32 UR22, UR8, UR10, URZ ;  /* 0x0000000a081672a5 */ /* 0x000fc6000f8e00ff */
[----:B------:R-:W-:Y:S01]  /*2970*/  UMOV UR16, UR17 ;  /* 0x0000001100107c82 */ /* 0x000fe20008000000 */
[----:B------:R-:W-:Y:S02]  /*2980*/  USHF.R.U32.HI UR4, URZ, UR28, UR4 ;  /* 0x0000001cff047299 */ /* 0x000fe40008011604 */
[----:B------:R-:W-:Y:S01]  /*2990*/  @UP3 USHF.R.U32.HI UR5, URZ, UR11, UR16 ;  /* 0x0000000bff053299 */ /* 0x000fe20008011610 */
[----:B------:R-:W-:Y:S01]  /*29a0*/  UMOV UR18, UR19 ;  /* 0x0000001300127c82 */ /* 0x000fe20008000000 */
[----:B------:R-:W-:Y:S01]  /*29b0*/  UMOV UR22, UR23 ;  /* 0x0000001700167c82 */ /* 0x000fe20008000000 */
[----:B------:R-:W-:Y:S02]  /*29c0*/  USHF.R.U32.HI UR13, URZ, UR13, UR18 ;  /* 0x0000000dff0d7299 */ /* 0x000fe40008011612 */
[----:B------:R-:W-:Y:S02]  /*29d0*/  USEL UR4, UR37, UR4, !UP0 ;  /* 0x0000000425047287 */ /* 0x000fe4000c000000 */
[----:B------:R-:W-:-:S02]  /*29e0*/  @UP3 USHF.R.U32.HI UR8, URZ, UR11, UR22 ;  /* 0x0000000bff083299 */ /* 0x000fc40008011616 */
[----:B------:R-:W-:Y:S02]  /*29f0*/  UIMAD UR9, UR45, UR5, URZ ;  /* 0x000000052d0972a4 */ /* 0x000fe4000f8e02ff */
[----:B------:R-:W-:Y:S02]  /*2a00*/  USEL UR5, UR38, UR13, !UP2 ;  /* 0x0000000d26057287 */ /* 0x000fe4000d000000 */
[----:B------:R-:W-:Y:S02]  /*2a10*/  UIMAD UR12, UR45, UR8, URZ ;  /* 0x000000082d0c72a4 */ /* 0x000fe4000f8e02ff */
[----:B------:R-:W-:Y:S02]  /*2a20*/  UISETP.GE.AND UP0, UPT, UR4, UR9, UPT ;  /* 0x000000090400728c */ /* 0x000fe4000bf06270 */
[----:B------:R-:W-:Y:S02]  /*2a30*/  UIMAD.WIDE.U32 UR16, UR4, UR10, URZ ;  /* 0x0000000a041072a5 */ /* 0x000fe4000f8e00ff */
[----:B------:R-:W-:-:S02]  /*2a40*/  UISETP.GE.OR UP0, UPT, UR5, UR12, UP0 ;  /* 0x0000000c0500728c */ /* 0x000fc40008706670 */
        /* <DEDUP_REMOVED lines=19> */
.L_x_41:
[----:B------:R-:W2:Y:S02]  /*2b80*/  LDCU UR4, c[0x0][0xb30] ;  /* 0x00016600ff0477ac */ /* 0x000ea40008000800 */
[----:B--2---:R-:W-:-:S09]  /*2b90*/  UISETP.NE.AND UP0, UPT, UR4, 0x1, UPT ;  /* 0x000000010400788c */ /* 0x004fd2000bf05270 */
[----:B------:R-:W-:Y:S05]  /*2ba0*/  BRA.U UP0, `(.L_x_42) ;  /* 0x0000000100447547 */ /* 0x000fea000b800000 */
[----:B------:R-:W2:Y:S01]  /*2bb0*/  LDCU.128 UR12, c[0x0][0xb10] ;  /* 0x00016200ff0c77ac */ /* 0x000ea20008000c00 */
[----:B------:R-:W3:Y:S01]  /*2bc0*/  LDCU UR10, c[0x0][0xb0c] ;  /* 0x00016180ff0a77ac */ /* 0x000ee20008000800 */
[----:B------:R-:W4:Y:S01]  /*2bd0*/  LDCU UR11, c[0x0][0xb20] ;  /* 0x00016400ff0b77ac */ /* 0x000f220008000800 */
[----:B--2---:R-:W-:Y:S02]  /*2be0*/  UIMAD.WIDE.U32 UR8, UR38, UR12, URZ ;  /* 0x0000000c260872a5 */ /* 0x004fe4000f8e00ff */
[----:B------:R-:W-:Y:S02]  /*2bf0*/  UIMAD.WIDE.U32 UR4, UR37, UR15, URZ ;  /* 0x0000000f250472a5 */ /* 0x000fe4000f8e00ff */
[----:B---3--:R-:W-:Y:S02]  /*2c00*/  UISETP.NE.AND UP2, UPT, UR10, 0x1, UPT ;  /* 0x000000010a00788c */ /* 0x008fe4000bf45270 */
[----:B------:R-:W-:Y:S01]  /*2c10*/  UISETP.NE.AND UP0, UPT, UR14, 0x1, UPT ;  /* 0x000000010e00788c */ /* 0x000fe2000bf05270 */
[----:B------:R-:W-:-:S02]  /*2c20*/  UMOV UR8, UR9 ;  /* 0x0000000900087c82 */ /* 0x000fc40008000000 */
[----:B------:R-:W-:Y:S01]  /*2c30*/  UMOV UR4, UR5 ;  /* 0x0000000500047c82 */ /* 0x000fe20008000000 */
[----:B------:R-:W-:Y:S02]  /*2c40*/  USHF.R.U32.HI UR13, URZ, UR13, UR8 ;  /* 0x0000000dff0d7299 */ /* 0x000fe40008011608 */
[----:B----4-:R-:W-:Y:S02]  /*2c50*/  USHF.R.U32.HI UR4, URZ, UR11, UR4 ;  /* 0x0000000bff047299 */ /* 0x010fe40008011604 */
[----:B------:R-:W-:Y:S02]  /*2c60*/  USEL UR5, UR38, UR13, !UP2 ;  /* 0x0000000d26057287 */ /* 0x000fe4000d000000 */
[----:B------:R-:W-:-:S04]  /*2c70*/  USEL UR4, UR37, UR4, !UP0 ;  /* 0x0000000425047287 */ /* 0x000fc8000c000000 */
[----:B------:R-:W-:Y:S02]  /*2c80*/  UIADD3 UR8, UPT, UPT, UR5, -UR4, URZ ;  /* 0x8000000405087290 */ /* 0x000fe4000fffe0ff */
[----:B------:R-:W-:Y:S02]  /*2c90*/  UIADD3 UR4, UPT, UPT, -UR5, UR4, URZ ;  /* 0x0000000405047290 */ /* 0x000fe4000fffe1ff */
[----:B------:R-:W-:Y:S02]  /*2ca0*/  UIMAD UR37, UR8, UR14, UR37 ;  /* 0x0000000e082572a4 */ /* 0x000fe4000f8e0225 */
[----:B------:R-:W-:-:S12]  /*2cb0*/  UIMAD UR38, UR4, UR10, UR38 ;  /* 0x0000000a042672a4 */ /* 0x000fd8000f8e0226 */
.L_x_42:
[----:B------:R-:W-:Y:S01]  /*2cc0*/  VIADD R11, R11, 0x1 ;  /* 0x000000010b0b7836 */ /* 0x000fe20000000000 */
[----:B------:R-:W-:Y:S01]  /*2cd0*/  R2UR UR4, R52 ;  /* 0x00000000340472ca */ /* 0x000fe200000e0000 */
[----:B------:R-:W-:Y:S01]  /*2ce0*/  UIADD3 UR20, UPT, UPT, UR38, UR63, URZ ;  /* 0x0000003f26147290 */ /* 0x000fe2000fffe0ff */
[----:B------:R-:W-:Y:S02]  /*2cf0*/  PLOP3.LUT P1, PT, PT, PT, PT, 0x80, 0x8 ;  /* 0x000000000008781c */ /* 0x000fe40003f2f070 */
[----:B------:R-:W-:-:S04]  /*2d00*/  ISETP.NE.AND P0, PT, R11, 0x2, PT ;  /* 0x000000020b00780c */ /* 0x000fc80003f05270 */
[----:B-1----:R-:W-:Y:S02]  /*2d10*/  SEL R0, RZ, 0x1, P0 ;  /* 0x00000001ff007807 */ /* 0x002fe40000000000 */
[----:B------:R-:W-:Y:S02]  /*2d20*/  SEL R11, R11, RZ, P0 ;  /* 0x000000ff0b0b7207 */ /* 0x000fe40000000000 */
[----:B------:R-:W-:Y:S01]  /*2d30*/  LOP3.LUT R10, R10, R0, RZ, 0x3c, !PT ;  /* 0x000000000a0a7212 */ /* 0x000fe200078e3cff */
[----:B------:R-:W-:Y:S01]  /*2d40*/  UIADD3 UR28, UPT, UPT, UR37, UR4, URZ ;  /* 0x00000004251c7290 */ /* 0x000fe2000fffe0ff */
[----:B------:R-:W-:Y:S11]  /*2d50*/  BRA.U UP1, `(.L_x_43) ;  /* 0xfffffff101087547 */ /* 0x000ff6000b83ffff */
[----:B------:R-:W-:Y:S01]  /*2d60*/  UIADD3 UR8, UPT, UPT, UR6, 0x68, URZ ;  /* 0x0000006806087890 */ /* 0x000fe2000fffe0ff */
[----:B------:R-:W-:-:S03]  /*2d70*/  SHF.L.U32 R2, R12, 0x1f, RZ ;  /* 0x0000001f0c027819 */ /* 0x000fc600000006ff */
[----:B------:R-:W-:-:S09]  /*2d80*/  ULEA UR4, UR7, UR8, 0x3 ;  /* 0x0000000807047291 */ /* 0x000fd2000f8e18ff */
[----:B------:R-:W1:Y:S02]  /*2d90*/  SYNCS.PHASECHK.TRANS64.TRYWAIT P0, [UR4], R2 ;  /* 0x00000002ff0075a7 */ /* 0x000e640008001104 */
[----:B-1----:R-:W-:Y:S05]  /*2da0*/  @!P0 BRA `(.L_x_44) ;  /* 0x0000006800a88947 */ /* 0x002fea0003800000 */
.L_x_164:
[----:B------:R-:W-:-:S04]  /*2db0*/  UIADD3 UR4, UPT, UPT, UR7, 0x1, URZ ;  /* 0x0000000107047890 */ /* 0x000fc8000fffe0ff */
[----:B------:R-:W-:-:S04]  /*2dc0*/  UISETP.NE.AND UP0, UPT, UR4, 0xd, UPT ;  /* 0x0000000d0400788c */ /* 0x000fc8000bf05270 */
[----:B------:R-:W-:Y:S02]  /*2dd0*/  USEL UR6, URZ, 0x1, UP0 ;  /* 0x00000001ff067887 */ /* 0x000fe40008000000 */
[----:B------:R-:W-:-:S04]  /*2de0*/  USEL UR4, UR4, URZ, UP0 ;  /* 0x000000ff04047287 */ /* 0x000fc80008000000 */
[----:B------:R-:W-:Y:S01]  /*2df0*/  ULEA UR5, UR4, UR8, 0x3 ;  /* 0x0000000804057291 */ /* 0x000fe2000f8e18ff */
[----:B-1----:R-:W-:-:S04]  /*2e00*/  LOP3.LUT R2, R12, UR6, RZ, 0x3c, !PT ;  /* 0x000000060c027c12 */ /* 0x002fc8000f8e3cff */
[----:B------:R-:W-:-:S04]  /*2e10*/  SHF.L.U32 R3, R2, 0x1f, RZ ;  /* 0x0000001f02037819 */ /* 0x000fc800000006ff */
[----:B------:R-:W1:Y:S02]  /*2e20*/  SYNCS.PHASECHK.TRANS64.TRYWAIT P0, [UR5], R3 ;  /* 0x00000003ff0075a7 */ /* 0x000e640008001105 */
[----:B-1----:R-:W-:Y:S05]  /*2e30*/  @!P0 BRA `(.L_x_45) ;  /* 0x00000068009c8947 */ /* 0x002fea0003800000 */
.L_x_166:
[----:B------:R-:W-:-:S04]  /*2e40*/  UIADD3 UR4, UPT, UPT, UR4, 0x1, URZ ;  /* 0x0000000104047890 */ /* 0x000fc8000fffe0ff */
[----:B------:R-:W-:-:S04]  /*2e50*/  UISETP.NE.AND UP0, UPT, UR4, 0xd, UPT ;  /* 0x0000000d0400788c */ /* 0x000fc8000bf05270 */
[----:B------:R-:W-:Y:S02]  /*2e60*/  USEL UR6, URZ, 0x1, UP0 ;  /* 0x00000001ff067887 */ /* 0x000fe40008000000 */
[----:B------:R-:W-:-:S04]  /*2e70*/  USEL UR4, UR4, URZ, UP0 ;  /* 0x000000ff04047287 */ /* 0x000fc80008000000 */
[----:B------:R-:W-:Y:S01]  /*2e80*/  ULEA UR5, UR4, UR8, 0x3 ;  /* 0x0000000804057291 */ /* 0x000fe2000f8e18ff */
[----:B------:R-:W-:-:S04]  /*2e90*/  LOP3.LUT R2, R2, UR6, RZ, 0x3c, !PT ;  /* 0x0000000602027c12 */ /* 0x000fc8000f8e3cff */
[----:B-1----:R-:W-:-:S04]  /*2ea0*/  SHF.L.U32 R3, R2, 0x1f, RZ ;  /* 0x0000001f02037819 */ /* 0x002fc800000006ff */
[----:B------:R-:W1:Y:S02]  /*2eb0*/  SYNCS.PHASECHK.TRANS64.TRYWAIT P0, [UR5], R3 ;  /* 0x00000003ff0075a7 */ /* 0x000e640008001105 */
[----:B-1----:R-:W-:Y:S05]  /*2ec0*/  @!P0 BRA `(.L_x_46) ;  /* 0x0000006800908947 */ /* 0x002fea0003800000 */
.L_x_168:
        /* <DEDUP_REMOVED lines=9> */
.L_x_170:
        /* <DEDUP_REMOVED lines=9> */
.L_x_172:
        /* <DEDUP_REMOVED lines=9> */
.L_x_174:
        /* <DEDUP_REMOVED lines=9> */
.L_x_176:
        /* <DEDUP_REMOVED lines=9> */
.L_x_178:
        /* <DEDUP_REMOVED lines=9> */
.L_x_180:
        /* <DEDUP_REMOVED lines=9> */
.L_x_182:
        /* <DEDUP_REMOVED lines=9> */
.L_x_184:
        /* <DEDUP_REMOVED lines=9> */
.L_x_186:
[----:B------:R-:W-:-:S04]  /*33e0*/  UIADD3 UR4, UPT, UPT, UR4, 0x1, URZ ;  /* 0x0000000104047890 */ /* 0x000fc8000fffe0ff */
[----:B------:R-:W-:-:S04]  /*33f0*/  UISETP.NE.AND UP0, UPT, UR4, 0xd, UPT ;  /* 0x0000000d0400788c */ /* 0x000fc8000bf05270 */
[----:B------:R-:W-:Y:S02]  /*3400*/  USEL UR5, URZ, 0x1, UP0 ;  /* 0x00000001ff057887 */ /* 0x000fe40008000000 */
[----:B------:R-:W-:-:S04]  /*3410*/  USEL UR4, UR4, URZ, UP0 ;  /* 0x000000ff04047287 */ /* 0x000fc80008000000 */
[----:B------:R-:W-:Y:S01]  /*3420*/  ULEA UR4, UR4, UR8, 0x3 ;  /* 0x0000000804047291 */ /* 0x000fe2000f8e18ff */
[----:B------:R-:W-:-:S04]  /*3430*/  LOP3.LUT R2, R2, UR5, RZ, 0x3c, !PT ;  /* 0x0000000502027c12 */ /* 0x000fc8000f8e3cff */
[----:B------:R-:W-:Y:S01]  /*3440*/  SHF.L.U32 R2, R2, 0x1f, RZ ;  /* 0x0000001f02027819 */ /* 0x000fe200000006ff */
[----:B-1----:R-:W-:-:S07]  /*3450*/  IMAD.U32 R0, RZ, RZ, UR4 ;  /* 0x00000004ff007e24 */ /* 0x002fce000f8e00ff */
.L_x_56:
[----:B-1----:R1:W2:Y:S02]  /*3460*/  SYNCS.PHASECHK.TRANS64.TRYWAIT P0, [R0+URZ], R2 ;  /* 0x00000002000075a7 */ /* 0x0022a400080011ff */
[----:B--2---:R-:W-:Y:S05]  /*3470*/  @!P0 NANOSLEEP.SYNCS 0x989680 ;  /* 0x009896800000895d */ /* 0x004fea0003900000 */
[----:B------:R-:W2:Y:S02]  /*3480*/  @!P0 SYNCS.PHASECHK.TRANS64 P0, [R0+URZ], R2 ;  /* 0x00000002000085a7 */ /* 0x000ea400080010ff */
[----:B--2---:R-:W-:Y:S05]  /*3490*/  @P0 EXIT ;  /* 0x000000000000094d */ /* 0x004fea0003800000 */
[----:B------:R-:W-:Y:S05]  /*34a0*/  BRA `(.L_x_56) ;  /* 0xfffffffc00ec7947 */ /* 0x000fea000383ffff */
.L_x_23:
[----:B------:R-:W-:-:S04]  /*34b0*/  UISETP.NE.AND UP0, UPT, UR47, URZ, UPT ;  /* 0x000000ff2f00728c */ /* 0x000fc8000bf05270 */
[----:B------:R-:W-:-:S09]  /*34c0*/  UISETP.NE.OR UP0, UPT, UR25, 0x1, UP0 ;  /* 0x000000011900788c */ /* 0x000fd20008705670 */
[----:B------:R-:W-:Y:S05]  /*34d0*/  BRA.U UP0, `(.L_x_57) ;  /* 0x0000000500487547 */ /* 0x000fea000b800000 */
[----:B------:R-:W-:Y:S01]  /*34e0*/  ISETP.GE.U32.AND P2, PT, R0, 0x10, PT ;  /* 0x000000100000780c */ /* 0x000fe20003f46070 */
[----:B------:R-:W-:Y:S01]  /*34f0*/  IMAD.MOV.U32 R12, RZ, RZ, 0x1 ;  /* 0x00000001ff0c7424 */ /* 0x000fe200078e00ff */
[----:B------:R-:W-:Y:S02]  /*3500*/  CS2R R10, SRZ ;  /* 0x00000000000a7805 */ /* 0x000fe4000001ff00 */
[----:B------:R-:W-:Y:S01]  /*3510*/  CS2R R8, SRZ ;  /* 0x0000000000087805 */ /* 0x000fe2000001ff00 */
[----:B------:R-:W-:Y:S01]  /*3520*/  UMOV UR6, 0x400 ;  /* 0x0000040000067882 */ /* 0x000fe20000000000 */
[----:B------:R-:W-:Y:S01]  /*3530*/  UMOV UR5, URZ ;  /* 0x000000ff00057c82 */ /* 0x000fe20008000000 */
[----:B------:R-:W-:-:S12]  /*3540*/  ULEA UR6, UR47, UR6, 0x18 ;  /* 0x000000062f067291 */ /* 0x000fd8000f8ec0ff */
.L_x_61:
[----:B------:R-:W-:Y:S02]  /*3550*/  LEA R2, R8, UR6, 0x3 ;  /* 0x0000000608027c11 */ /* 0x000fe4000f8e18ff */
[----:B------:R-:W-:-:S03]  /*3560*/  SHF.L.U32 R4, R9, 0x1f, RZ ;  /* 0x0000001f09047819 */ /* 0x000fc600000006ff */
[----:B------:R-:W-:Y:S01]  /*3570*/  VIADD R5, R2, 0x190 ;  /* 0x0000019002057836 */ /* 0x000fe20000000000 */
[----:B------:R-:W1:Y:S02]  /*3580*/  SYNCS.PHASECHK.TRANS64.TRYWAIT P0, [R2+URZ+0x180], R4 ;  /* 0x00018004020075a7 */ /* 0x000e6400080011ff */
[----:B-1----:R-:W-:Y:S05]  /*3590*/  @!P0 BRA `(.L_x_58) ;  /* 0x0000006400cc8947 */ /* 0x002fea0003800000 */
.L_x_187:
[----:B------:R-:W-:Y:S01]  /*35a0*/  ULEA UR4, UR5, UR6, 0x3 ;  /* 0x0000000605047291 */ /* 0x000fe2000f8e18ff */
[----:B-1----:R-:W-:Y:S01]  /*35b0*/  PRMT R2, RZ, 0x654, R5 ;  /* 0x00000654ff027816 */ /* 0x002fe20000000005 */
[----:B------:R-:W-:Y:S01]  /*35c0*/  @!P2 IMAD.MOV.U32 R4, RZ, RZ, 0x10 ;  /* 0x00000010ff04a424 */ /* 0x000fe200078e00ff */
[----:B------:R-:W-:Y:S01]  /*35d0*/  SHF.L.U32 R5, R12, 0x1f, RZ ;  /* 0x0000001f0c057819 */ /* 0x000fe200000006ff */
[----:B------:R-:W-:Y:S01]  /*35e0*/  UIADD3 UR7, UPT, UPT, UR4, 0x120, URZ ;  /* 0x0000012004077890 */ /* 0x000fe2000fffe0ff */
[----:B------:R1:W-:Y:S05]  /*35f0*/  SYNCS.ARRIVE.TRANS64.RED.A1T0 RZ, [R2+URZ], RZ ;  /* 0x000000ff02ff79a7 */ /* 0x0003ea00081004ff */
[----:B------:R-:W-:Y:S01]  /*3600*/  IMAD.U32 R6, RZ, RZ, UR7 ;  /* 0x00000007ff067e24 */ /* 0x000fe2000f8e00ff */
[----:B------:R-:W2:Y:S04]  /*3610*/  SYNCS.PHASECHK.TRANS64.TRYWAIT P0, [UR4+0x130], R5 ;  /* 0x00013005ff0075a7 */ /* 0x000ea80008001104 */
[----:B------:R-:W-:Y:S01]  /*3620*/  PRMT R6, R0, 0x654, R6 ;  /* 0x0000065400067816 */ /* 0x000fe20000000006 */
[----:B-12---:R-:W-:Y:S06]  /*3630*/  @!P0 BRA `(.L_x_59) ;  /* 0x0000006400b88947 */ /* 0x006fec0003800000 */
.L_x_189:
[----:B------:R-:W-:Y:S01]  /*3640*/  ULEA UR8, UR5, UR6, 0x4 ;  /* 0x0000000605087291 */ /* 0x000fe2000f8e20ff */
[----:B------:R-:W-:Y:S01]  /*3650*/  SEL R3, R6, R3, !P2 ;  /* 0x0000000306037207 */ /* 0x000fe20005000000 */
[----:B------:R-:W-:Y:S01]  /*3660*/  UIADD3 UR9, UPT, UPT, UR4, 0x120, URZ ;  /* 0x0000012004097890 */ /* 0x000fe2000fffe0ff */
[----:B-1----:R-:W-:Y:S01]  /*3670*/  LEA R2, R11, UR6, 0x3 ;  /* 0x000000060b027c11 */ /* 0x002fe2000f8e18ff */
[----:B------:R-:W-:Y:S01]  /*3680*/  UIADD3 UR8, UPT, UPT, UR8, 0x1b0, URZ ;  /* 0x000001b008087890 */ /* 0x000fe2000fffe0ff */
[----:B------:R1:W-:Y:S01]  /*3690*/  @!P2 SYNCS.ARRIVE.TRANS64.RED RZ, [R3+URZ], R4 ;  /* 0x0000000403ffa9a7 */ /* 0x0003e200080004ff */
[----:B------:R-:W-:Y:S01]  /*36a0*/  UIADD3 UR4, UPT, UPT, UR5, 0x1, URZ ;  /* 0x0000000105047890 */ /* 0x000fe2000fffe0ff */
[----:B------:R-:W-:-:S03]  /*36b0*/  VIADD R8, R8, 0x1 ;  /* 0x0000000108087836 */ /* 0x000fc60000000000 */
[----:B------:R-:W-:Y:S02]  /*36c0*/  UISETP.NE.AND UP0, UPT, UR4, 0x2, UPT ;  /* 0x000000020400788c */ /* 0x000fe4000bf05270 */
[----:B------:R-:W-:Y:S01]  /*36d0*/  ISETP.NE.AND P0, PT, R8, 0x2, PT ;  /* 0x000000020800780c */ /* 0x000fe20003f05270 */
[----:B------:R-:W-:Y:S06]  /*36e0*/  UGETNEXTWORKID.BROADCAST [UR8], [UR9] ;  /* 0x00000000080073ca */ /* 0x000fec0008000100 */
[----:B------:R-:W-:Y:S02]  /*36f0*/  USEL UR7, URZ, 0x1, UP0 ;  /* 0x00000001ff077887 */ /* 0x000fe40008000000 */
[----:B------:R-:W-:-:S04]  /*3700*/  USEL UR5, UR4, URZ, UP0 ;  /* 0x000000ff04057287 */ /* 0x000fc80008000000 */
[----:B------:R-:W-:Y:S02]  /*3710*/  LOP3.LUT R12, R12, UR7, RZ, 0x3c, !PT ;  /* 0x000000070c0c7c12 */ /* 0x000fe4000f8e3cff */
[----:B-1----:R-:W-:-:S04]  /*3720*/  SHF.L.U32 R4, R10, 0x1f, RZ ;  /* 0x0000001f0a047819 */ /* 0x002fc800000006ff */
[----:B------:R-:W1:Y:S02]  /*3730*/  SYNCS.PHASECHK.TRANS64.TRYWAIT P1, [R2+URZ+0x120], R4 ;  /* 0x00012004020075a7 */ /* 0x000e6400080211ff */
[----:B-1----:R-:W-:Y:S05]  /*3740*/  @!P1 BRA `(.L_x_60) ;  /* 0x00000064008c9947 */ /* 0x002fea0003800000 */
.L_x_190:
[C---:B-1----:R-:W-:Y:S01]  /*3750*/  LEA R4, R11.reuse, UR6, 0x4 ;  /* 0x000000060b047c11 */ /* 0x042fe2000f8e20ff */
[----:B------:R-:W-:Y:S01]  /*3760*/  VIADD R2, R2, 0x130 ;  /* 0x0000013002027836 */ /* 0x000fe20000000000 */
[----:B------:R-:W-:Y:S01]  /*3770*/  SEL R8, R8, RZ, P0 ;  /* 0x000000ff08087207 */ /* 0x000fe20000000000 */
[----:B------:R-:W-:-:S03]  /*3780*/  VIADD R11, R11, 0x1 ;  /* 0x000000010b0b7836 */ /* 0x000fc60000000000 */
[----:B------:R-:W1:Y:S01]  /*3790*/  LDS.128 R4, [R4+0x1b0] ;  /* 0x0001b00004047984 */ /* 0x000e620000000c00 */
[----:B------:R-:W-:Y:S02]  /*37a0*/  PRMT R2, RZ, 0x654, R2 ;  /* 0x00000654ff027816 */ /* 0x000fe40000000002 */
[C---:B------:R-:W-:Y:S01]  /*37b0*/  ISETP.NE.AND P1, PT, R11.reuse, 0x2, PT ;  /* 0x000000020b00780c */ /* 0x040fe20003f25270 */
[----:B------:R-:W-:Y:S01]  /*37c0*/  @!PT LDS RZ, [RZ] ;  /* 0x00000000fffff984 */ /* 0x000fe20000000800 */
[----:B------:R-:W-:Y:S01]  /*37d0*/  @!PT LDS RZ, [RZ] ;  /* 0x00000000fffff984 */ /* 0x000fe20000000800 */
[----:B------:R-:W-:Y:S01]  /*37e0*/  @!PT LDS RZ, [RZ] ;  /* 0x00000000fffff984 */ /* 0x000fe20000000800 */
[----:B------:R-:W-:Y:S01]  /*37f0*/  @!PT LDS RZ, [RZ] ;  /* 0x00000000fffff984 */ /* 0x000fe20000000800 */
[----:B------:R2:W-:Y:S06]  /*3800*/  MEMBAR.ALL.CTA ;  /* 0x0000000000007992 */ /* 0x0005ec0000008000 */
[----:B--2---:R-:W2:Y:S01]  /*3810*/  FENCE.VIEW.ASYNC.S ;  /* 0x00000000000073c6 */ /* 0x004ea20000000000 */
[----:B------:R-:W-:Y:S01]  /*3820*/  SEL R11, R11, RZ, P1 ;  /* 0x000000ff0b0b7207 */ /* 0x000fe20000800000 */
[----:B--2---:R2:W-:Y:S01]  /*3830*/  SYNCS.ARRIVE.TRANS64.RED.A1T0 RZ, [R2+URZ], RZ ;  /* 0x000000ff02ff79a7 */ /* 0x0045e200081004ff */
[----:B-1----:R-:W-:-:S02]  /*3840*/  LOP3.LUT P3, RZ, R6, 0x1, RZ, 0xc0, !PT ;  /* 0x0000000106ff7812 */ /* 0x002fc4000786c0ff */
[----:B------:R-:W-:-:S04]  /*3850*/  SEL R4, RZ, 0x1, P1 ;  /* 0x00000001ff047807 */ /* 0x000fc80000800000 */
[----:B------:R-:W-:Y:S02]  /*3860*/  LOP3.LUT R10, R10, R4, RZ, 0x3c, !PT ;  /* 0x000000040a0a7212 */ /* 0x000fe400078e3cff */
[----:B--2---:R-:W-:-:S04]  /*3870*/  SEL R2, RZ, 0x1, P0 ;  /* 0x00000001ff027807 */ /* 0x004fc80000000000 */
[----:B------:R-:W-:Y:S01]  /*3880*/  LOP3.LUT R9, R9, R2, RZ, 0x3c, !PT ;  /* 0x0000000209097212 */ /* 0x000fe200078e3cff */
[----:B------:R-:W-:Y:S06]  /*3890*/  @P3 BRA `(.L_x_61) ;  /* 0xfffffffc002c3947 */ /* 0x000fec000383ffff */
[----:B------:R-:W-:Y:S01]  /*38a0*/  ULEA UR4, UR5, UR6, 0x3 ;  /* 0x0000000605047291 */ /* 0x000fe2000f8e18ff */
[----:B------:R-:W-:-:S08]  /*38b0*/  SHF.L.U32 R2, R12, 0x1f, RZ ;  /* 0x0000001f0c027819 */ /* 0x000fd000000006ff */
[----:B------:R-:W1:Y:S02]  /*38c0*/  SYNCS.PHASECHK.TRANS64 P0, [UR4+0x130], R2 ;  /* 0x00013002ff0075a7 */ /* 0x000e640008001004 */
[----:B-1----:R-:W-:Y:S05]  /*38d0*/  @P0 BRA `(.L_x_62) ;  /* 0x0000000000080947 */ /* 0x002fea0003800000 */
[----:B------:R-:W1:Y:S02]  /*38e0*/  SYNCS.PHASECHK.TRANS64.TRYWAIT P0, [UR4+0x130], R2 ;  /* 0x00013002ff0075a7 */ /* 0x000e640008001104 */
[----:B-1----:R-:W-:Y:S05]  /*38f0*/  @!P0 BRA `(.L_x_63) ;  /* 0x0000006400348947 */ /* 0x002fea0003800000 */
.L_x_62:
[----:B------:R-:W-:-:S04]  /*3900*/  UIADD3 UR7, UPT, UPT, UR5, 0x1, URZ ;  /* 0x0000000105077890 */ /* 0x000fc8000fffe0ff */
[----:B------:R-:W-:-:S04]  /*3910*/  UISETP.NE.AND UP0, UPT, UR7, 0x2, UPT ;  /* 0x000000020700788c */ /* 0x000fc8000bf05270 */
[----:B------:R-:W-:Y:S02]  /*3920*/  USEL UR8, URZ, 0x1, UP0 ;  /* 0x00000001ff087887 */ /* 0x000fe40008000000 */
[----:B------:R-:W-:-:S04]  /*3930*/  USEL UR7, UR7, URZ, UP0 ;  /* 0x000000ff07077287 */ /* 0x000fc80008000000 */
[----:B------:R-:W-:Y:S01]  /*3940*/  ULEA UR7, UR7, UR6, 0x3 ;  /* 0x0000000607077291 */ /* 0x000fe2000f8e18ff */
[----:B-1----:R-:W-:-:S04]  /*3950*/  LOP3.LUT R2, R12, UR8, RZ, 0x3c, !PT ;  /* 0x000000080c027c12 */ /* 0x002fc8000f8e3cff */
[----:B------:R-:W-:-:S04]  /*3960*/  SHF.L.U32 R0, R2, 0x1f, RZ ;  /* 0x0000001f02007819 */ /* 0x000fc800000006ff */
[----:B------:R-:W1:Y:S02]  /*3970*/  SYNCS.PHASECHK.TRANS64 P0, [UR7+0x130], R0 ;  /* 0x00013000ff0075a7 */ /* 0x000e640008001007 */
[----:B-1----:R-:W-:Y:S05]  /*3980*/  @P0 EXIT ;  /* 0x000000000000094d */ /* 0x002fea0003800000 */
[----:B------:R-:W-:Y:S02]  /*3990*/  SHF.L.U32 R2, R2, 0x1f, RZ ;  /* 0x0000001f02027819 */ /* 0x000fe400000006ff */
[----:B------:R-:W-:-:S07]  /*39a0*/  MOV R0, UR7 ;  /* 0x0000000700007c02 */ /* 0x000fce0008000f00 */
.L_x_64:
[----:B-1----:R1:W2:Y:S02]  /*39b0*/  SYNCS.PHASECHK.TRANS64.TRYWAIT P0, [R0+URZ+0x130], R2 ;  /* 0x00013002000075a7 */ /* 0x0022a400080011ff */
[----:B--2---:R-:W-:Y:S05]  /*39c0*/  @!P0 NANOSLEEP.SYNCS 0x989680 ;  /* 0x009896800000895d */ /* 0x004fea0003900000 */
[----:B------:R-:W2:Y:S02]  /*39d0*/  @!P0 SYNCS.PHASECHK.TRANS64 P0, [R0+URZ+0x130], R2 ;  /* 0x00013002000085a7 */ /* 0x000ea400080010ff */
[----:B--2---:R-:W-:Y:S05]  /*39e0*/  @P0 EXIT ;  /* 0x000000000000094d */ /* 0x004fea0003800000 */
[----:B------:R-:W-:Y:S05]  /*39f0*/  BRA `(.L_x_64) ;  /* 0xfffffffc00ec7947 */ /* 0x000fea000383ffff */
.L_x_57:
[----:B------:R-:W-:Y:S05]  /*3a00*/  BRA.U UP4, `(.L_x_65) ;  /* 0x0000001104d87547 */ /* 0x000fea000b800000 */
[----:B------:R-:W-:Y:S01]  /*3a10*/  UMOV UR4, 0x40 ;  /* 0x0000004000047882 */ /* 0x000fe20000000000 */
[----:B------:R-:W-:Y:S01]  /*3a20*/  NOP ;  /* 0x0000000000007918 */ /* 0x000fe20000000000 */
[----:B------:R-:W-:Y:S01]  /*3a30*/  ULEA UR5, UR47, UR4, 0x18 ;  /* 0x000000042f057291 */ /* 0x000fe2000f8ec0ff */
[----:B------:R-:W-:Y:S02]  /*3a40*/  UMOV UR6, 0x400 ;  /* 0x0000040000067882 */ /* 0x000fe40000000000 */
[----:B------:R-:W-:-:S06]  /*3a50*/  ULEA UR6, UR47, UR6, 0x18 ;  /* 0x000000062f067291 */ /* 0x000fcc000f8ec0ff */
[----:B------:R-:W1:Y:S02]  /*3a60*/  LDS.U8 R0, [UR5+0x1c] ;  /* 0x00001c05ff007984 */ /* 0x000e640008000000 */
[----:B-1----:R-:W-:-:S13]  /*3a70*/  ISETP.NE.AND P0, PT, R0, RZ, PT ;  /* 0x000000ff0000720c */ /* 0x002fda0003f05270 */
[----:B------:R-:W-:Y:S05]  /*3a80*/  @P0 BRA `(.L_x_66) ;  /* 0x0000000400080947 */ /* 0x000fea0003800000 */
[----:B------:R-:W-:Y:S02]  /*3a90*/  UISETP.NE.U32.AND UP1, UPT, UR48, 0x1, UPT ;  /* 0x000000013000788c */ /* 0x000fe4000bf25070 */
[----:B------:R-:W-:-:S07]  /*3aa0*/  UIADD3 UR7, UPT, UPT, UR5, 0x8, URZ ;  /* 0x0000000805077890 */ /* 0x000fce000fffe0ff */
[----:B------:R-:W-:Y:S05]  /*3ab0*/  BRA.U !UP1, `(.L_x_67) ;  /* 0x00000001099c7547 */ /* 0x000fea000b800000 */
[----:B------:R-:W-:Y:S01]  /*3ac0*/  ELECT P0, URZ, PT ;  /* 0x0000000000ff782f */ /* 0x000fe20003800000 */
[----:B------:R-:W-:-:S12]  /*3ad0*/  BSSY B0, `(.L_x_67) ;  /* 0x0000025000007945 */ /* 0x000fd80003800000 */
[----:B------:R-:W-:Y:S05]  /*3ae0*/  @!P0 BRA `(.L_x_68) ;  /* 0x00000000008c8947 */ /* 0x000fea0003800000 */
[----:B------:R-:W-:-:S05]  /*3af0*/  UMOV UR4, 0x10 ;  /* 0x0000001000047882 */ /* 0x000fca0000000000 */
[----:B------:R-:W-:Y:S04]  /*3b00*/  DEPBAR.LE SB1, 0x36 ;  /* 0x00009d800000791a */ /* 0x000fe80000000000 */
[----:B------:R-:W1:Y:S02]  /*3b10*/  UTCATOMSWS.2CTA.FIND_AND_SET.ALIGN UP0, UR4, UR4 ;  /* 0x00000004000475e3 */ /* 0x000e640008200800 */
[----:B-1----:R-:W-:Y:S01]  /*3b20*/  MOV R10, UR4 ;  /* 0x00000004000a7c02 */ /* 0x002fe20008000f00 */
[----:B------:R-:W-:Y:S06]  /*3b30*/  BRA.U UP0, `(.L_x_69) ;  /* 0x0000000100187547 */ /* 0x000fec000b800000 */
.L_x_70:
[----:B------:R-:W-:Y:S05]  /*3b40*/  NANOSLEEP 0x64 ;  /* 0x000000640000795d */ /* 0x000fea0003800000 */
[----:B------:R-:W-:-:S05]  /*3b50*/  UMOV UR4, 0x10 ;  /* 0x0000001000047882 */ /* 0x000fca0000000000 */
[----:B------:R-:W-:Y:S04]  /*3b60*/  DEPBAR.LE SB1, 0x36 ;  /* 0x00009d800000791a */ /* 0x000fe80000000000 */
[----:B------:R-:W1:Y:S02]  /*3b70*/  UTCATOMSWS.2CTA.FIND_AND_SET.ALIGN UP0, UR4, UR4 ;  /* 0x00000004000475e3 */ /* 0x000e640008200800 */
[----:B-1----:R-:W-:Y:S01]  /*3b80*/  MOV R10, UR4 ;  /* 0x00000004000a7c02 */ /* 0x002fe20008000f00 */
[----:B------:R-:W-:Y:S05]  /*3b90*/  BRA.U !UP0, `(.L_x_70) ;  /* 0xfffffffd08e87547 */ /* 0x000fea000b83ffff */
.L_x_69:
[----:B------:R-:W1:Y:S01]  /*3ba0*/  LDS R6, [UR5+0x10] ;  /* 0x00001005ff067984 */ /* 0x000e620008000800 */
[----:B------:R-:W-:Y:S01]  /*3bb0*/  IMAD.U32 R0, RZ, RZ, UR6 ;  /* 0x00000006ff007e24 */ /* 0x000fe2000f8e00ff */
[----:B------:R-:W-:-:S03]  /*3bc0*/  MOV R4, UR49 ;  /* 0x0000003100047c02 */ /* 0x000fc60008000f00 */
[----:B------:R-:W-:Y:S01]  /*3bd0*/  VIADD R0, R0, 0x1d0 ;  /* 0x000001d000007836 */ /* 0x000fe20000000000 */
[----:B-1----:R-:W-:-:S04]  /*3be0*/  SHF.L.U32 R6, R6, 0x1f, RZ ;  /* 0x0000001f06067819 */ /* 0x002fc800000006ff */
[----:B------:R-:W1:Y:S02]  /*3bf0*/  SYNCS.PHASECHK.TRANS64.TRYWAIT P0, [UR5+0x8], R6 ;  /* 0x00000806ff0075a7 */ /* 0x000e640008001105 */
[----:B-1----:R-:W-:Y:S05]  /*3c00*/  @P0 BRA `(.L_x_71) ;  /* 0x0000000000080947 */ /* 0x002fea0003800000 */
[----:B------:R-:W1:Y:S02]  /*3c10*/  SYNCS.PHASECHK.TRANS64.TRYWAIT P0, [UR5+0x8], R6 ;  /* 0x00000806ff0075a7 */ /* 0x000e640008001105 */
[----:B-1----:R-:W-:Y:S05]  /*3c20*/  @!P0 BRA `(.L_x_72) ;  /* 0x0000006000808947 */ /* 0x002fea0003800000 */
.L_x_71:
[----:B------:R-:W-:Y:S01]  /*3c30*/  PRMT R4, R4, 0x654, R0 ;  /* 0x0000065404047816 */ /* 0x000fe20000000000 */
[----:B------:R-:W-:Y:S01]  /*3c40*/  HFMA2 R0, -RZ, RZ, 0, 5.9604644775390625e-08 ;  /* 0x00000001ff007431 */ /* 0x000fe200000001ff */
[----:B------:R-:W-:Y:S01]  /*3c50*/  UPRMT UR4, UR49, 0x654, UR7 ;  /* 0x0000065431047896 */ /* 0x000fe20008000007 */
[----:B------:R-:W-:Y:S02]  /*3c60*/  IMAD.MOV.U32 R8, RZ, RZ, 0xffff ;  /* 0x0000ffffff087424 */ /* 0x000fe400078e00ff */
[----:B-1----:R-:W-:Y:S02]  /*3c70*/  IMAD.MOV.U32 R6, RZ, RZ, 0x4 ;  /* 0x00000004ff067424 */ /* 0x002fe400078e00ff */
[----:B------:R-:W-:Y:S01]  /*3c80*/  IMAD.SHL.U32 R9, R10, 0x20, RZ ;  /* 0x000000200a097824 */ /* 0x000fe200078e00ff */
[----:B------:R-:W-:Y:S02]  /*3c90*/  MOV R5, UR4 ;  /* 0x0000000400057c02 */ /* 0x000fe40008000f00 */
[-C--:B------:R-:W-:Y:S01]  /*3ca0*/  SHF.L.U32 R8, R8, R10.reuse, RZ ;  /* 0x0000000a08087219 */ /* 0x080fe200000006ff */
[----:B------:R1:W-:Y:S01]  /*3cb0*/  SYNCS.ARRIVE.TRANS64.RED RZ, [UR4], R6 ;  /* 0x00000006ffff79a7 */ /* 0x0003e20008000404 */
[----:B------:R-:W-:Y:S01]  /*3cc0*/  SHF.L.U32 R7, R0, R10, RZ ;  /* 0x0000000a00077219 */ /* 0x000fe200000006ff */
[----:B------:R1:W-:Y:S04]  /*3cd0*/  STS [UR6+0x1d0], R9 ;  /* 0x0001d009ff007988 */ /* 0x0003e80008000806 */
[----:B------:R1:W-:Y:S04]  /*3ce0*/  STAS [R4.64], R10 ;  /* 0x0000000a04007dbd */ /* 0x0003e8000c0008ff */
[----:B------:R1:W-:Y:S04]  /*3cf0*/  ATOMS.OR RZ, [UR5+0x14], R8 ;  /* 0x00001408ffff798c */ /* 0x0003e8000b000005 */
[----:B------:R1:W-:Y:S04]  /*3d00*/  ATOMS.OR RZ, [UR5+0x18], R7 ;  /* 0x00001807ffff798c */ /* 0x0003e8000b000005 */
[----:B------:R1:W-:Y:S02]  /*3d10*/  ATOMS.XOR RZ, [UR5+0x10], R0 ;  /* 0x00001000ffff798c */ /* 0x0003e4000b800005 */
.L_x_68:
[----:B------:R-:W-:Y:S05]  /*3d20*/  BSYNC B0 ;  /* 0x0000000000007941 */ /* 0x000fea0003800000 */
.L_x_67:
[----:B------:R-:W-:Y:S05]  /*3d30*/  BRA.U UP1, `(.L_x_73) ;  /* 0x00000001016c7547 */ /* 0x000fea000b800000 */
[----:B------:R-:W-:-:S03]  /*3d40*/  UMOV UR4, 0xffffffff ;  /* 0xffffffff00047882 */ /* 0x000fc60000000000 */
[----:B------:R-:W-:Y:S05]  /*3d50*/  BRA.DIV UR4, `(.L_x_74) ;  /* 0x00000062044c7947 */ /* 0x000fea000b800000 */
[----:B------:R-:W-:-:S13]  /*3d60*/  ELECT P6, URZ, PT ;  /* 0x0000000000ff782f */ /* 0x000fda00038c0000 */
.L_x_194:
[----:B------:R-:W-:Y:S05]  /*3d70*/  @!P6 BRA `(.L_x_73) ;  /* 0x00000000005ce947 */ /* 0x000fea0003800000 */
[----:B-1----:R-:W1:Y:S02]  /*3d80*/  LDS R4, [UR5+0x10] ;  /* 0x00001005ff047984 */ /* 0x002e640008000800 */
[----:B-1----:R-:W-:-:S04]  /*3d90*/  SHF.L.U32 R4, R4, 0x1f, RZ ;  /* 0x0000001f04047819 */ /* 0x002fc800000006ff */
[----:B------:R-:W1:Y:S02]  /*3da0*/  SYNCS.PHASECHK.TRANS64.TRYWAIT P0, [UR5+0x8], R4 ;  /* 0x00000804ff0075a7 */ /* 0x000e640008001105 */
[----:B-1----:R-:W-:Y:S05]  /*3db0*/  @P0 BRA `(.L_x_75) ;  /* 0x0000000000080947 */ /* 0x002fea0003800000 */
[----:B------:R-:W1:Y:S02]  /*3dc0*/  SYNCS.PHASECHK.TRANS64.TRYWAIT P0, [UR5+0x8], R4 ;  /* 0x00000804ff0075a7 */ /* 0x000e640008001105 */
[----:B-1----:R-:W-:Y:S05]  /*3dd0*/  @!P0 BRA `(.L_x_76) ;  /* 0x00000060004c8947 */ /* 0x002fea0003800000 */
.L_x_75:
[----:B------:R-:W2:Y:S01]  /*3de0*/  LDS R6, [UR6+0x1d0] ;  /* 0x0001d006ff067984 */ /* 0x000ea20008000800 */
[----:B-1----:R-:W-:Y:S02]  /*3df0*/  HFMA2 R0, -RZ, RZ, 0, 5.9604644775390625e-08 ;  /* 0x00000001ff007431 */ /* 0x002fe400000001ff */
[----:B------:R-:W-:Y:S01]  /*3e00*/  IMAD.MOV.U32 R4, RZ, RZ, 0xffff ;  /* 0x0000ffffff047424 */ /* 0x000fe200078e00ff */
[----:B------:R-:W-:Y:S01]  /*3e10*/  UPRMT UR4, UR49, 0x654, UR7 ;  /* 0x0000065431047896 */ /* 0x000fe20008000007 */
[----:B--2---:R-:W-:-:S03]  /*3e20*/  IMAD.SHL.U32 R5, R6, 0x20, RZ ;  /* 0x0000002006057824 */ /* 0x004fc600078e00ff */
[-C--:B------:R-:W-:Y:S02]  /*3e30*/  SHF.L.U32 R4, R4, R6.reuse, RZ ;  /* 0x0000000604047219 */ /* 0x080fe400000006ff */
[----:B------:R-:W-:Y:S01]  /*3e40*/  SHF.L.U32 R6, R0, R6, RZ ;  /* 0x0000000600067219 */ /* 0x000fe200000006ff */
[----:B------:R2:W-:Y:S04]  /*3e50*/  STS [UR6+0x1d0], R5 ;  /* 0x0001d005ff007988 */ /* 0x0005e80008000806 */
[----:B------:R2:W-:Y:S04]  /*3e60*/  ATOMS.OR RZ, [UR5+0x14], R4 ;  /* 0x00001404ffff798c */ /* 0x0005e8000b000005 */
[----:B------:R2:W-:Y:S01]  /*3e70*/  ATOMS.OR RZ, [UR5+0x18], R6 ;  /* 0x00001806ffff798c */ /* 0x0005e2000b000005 */
[----:B------:R-:W-:Y:S03]  /*3e80*/  SYNCS.ARRIVE.TRANS64.RED.A1T0 RZ, [UR4], RZ ;  /* 0x000000ffffff79a7 */ /* 0x000fe60008100404 */
[----:B------:R2:W-:Y:S01]  /*3e90*/  ATOMS.XOR RZ, [UR5+0x10], R0 ;  /* 0x00001000ffff798c */ /* 0x0005e2000b800005 */
[----:B------:R-:W-:Y:S05]  /*3ea0*/  BRA `(.L_x_73) ;  /* 0x0000000000107947 */ /* 0x000fea0003800000 */
.L_x_66:
[----:B------:R-:W-:Y:S02]  /*3eb0*/  MOV R0, 0xffffffff ;  /* 0xffffffff00007802 */ /* 0x000fe40000000f00 */
[----:B------:R-:W-:-:S03]  /*3ec0*/  MOV R4, 0x3ef0 ;  /* 0x00003ef000047802 */ /* 0x000fc60000000f00 */
[----:B------:R1:W-:Y:S04]  /*3ed0*/  STS [UR6+0x1d0], R0 ;  /* 0x0001d000ff007988 */ /* 0x0003e80008000806 */
[----:B-1---5:R-:W-:Y:S05]  /*3ee0*/  CALL.REL.NOINC `($__internal_1_$__cuda_sm10x_tcgen05_guardrail_trap_phase_invalid_during_alloc) ;  /* 0x0000006800207944 */ /* 0x022fea0003c00000 */
.L_x_73:
[----:B------:R-:W-:Y:S05]  /*3ef0*/  WARPSYNC.ALL ;  /* 0x0000000000007948 */ /* 0x000fea0003800000 */
[----:B------:R-:W3:Y:S01]  /*3f00*/  S2UR UR4, SR_CgaCtaId ;  /* 0x00000000000479c3 */ /* 0x000ee20000008800 */
[----:B------:R-:W-:Y:S01]  /*3f10*/  UMOV UR26, 0x400 ;  /* 0x00000400001a7882 */ /* 0x000fe20000000000 */
[----:B------:R-:W-:-:S06]  /*3f20*/  NOP ;  /* 0x0000000000007918 */ /* 0x000fcc0000000000 */
[----:B------:R-:W-:Y:S06]  /*3f30*/  BAR.ARV 0x6, 0xa0 ;  /* 0x0182800000007b1d */ /* 0x000fec0000002000 */
[----:B------:R-:W4:Y:S01]  /*3f40*/  LDCU UR6, c[0x0][0x38c] ;  /* 0x00007180ff0677ac */ /* 0x000f220008000800 */
[----:B------:R-:W-:Y:S01]  /*3f50*/  LOP3.LUT R3, R3, 0xffff, RZ, 0xc0, !PT ;  /* 0x0000ffff03037812 */ /* 0x000fe200078ec0ff */
[----:B-1----:R-:W-:Y:S01]  /*3f60*/  IMAD.MOV.U32 R9, RZ, RZ, 0x1 ;  /* 0x00000001ff097424 */ /* 0x002fe200078e00ff */
[----:B------:R-:W-:Y:S01]  /*3f70*/  LOP3.LUT R2, R2, 0xffff, RZ, 0xc0, !PT ;  /* 0x0000ffff02027812 */ /* 0x000fe200078ec0ff */
[----:B------:R-:W-:Y:S01]  /*3f80*/  IMAD.MOV.U32 R8, RZ, RZ, RZ ;  /* 0x000000ffff087224 */ /* 0x000fe200078e00ff */
[----:B------:R-:W-:Y:S01]  /*3f90*/  R2UR UR28, R3 ;  /* 0x00000000031c72ca */ /* 0x000fe200000e0000 */
[----:B------:R-:W-:Y:S01]  /*3fa0*/  UMOV UR32, URZ ;  /* 0x000000ff00207c82 */ /* 0x000fe20008000000 */
[----:B------:R-:W-:-:S02]  /*3fb0*/  R2UR UR42, R2 ;  /* 0x00000000022a72ca */ /* 0x000fc400000e0000 */
[----:B------:R-:W-:Y:S01]  /*3fc0*/  CS2R R2, SRZ ;  /* 0x0000000000027805 */ /* 0x000fe2000001ff00 */
[----:B------:R-:W-:Y:S01]  /*3fd0*/  UMOV UR23, URZ ;  /* 0x000000ff00177c82 */ /* 0x000fe20008000000 */
[----:B---3--:R-:W-:Y:S01]  /*3fe0*/  ULEA UR26, UR4, UR26, 0x18 ;  /* 0x0000001a041a7291 */ /* 0x008fe2000f8ec0ff */
[----:B------:R-:W-:Y:S01]  /*3ff0*/  UMOV UR22, URZ ;  /* 0x000000ff00167c82 */ /* 0x000fe20008000000 */
[----:B------:R-:W-:Y:S02]  /*4000*/  UISETP.NE.AND UP3, UPT, UR48, URZ, UPT ;  /* 0x000000ff3000728c */ /* 0x000fe4000bf65270 */
[----:B------:R-:W-:Y:S02]  /*4010*/  UIADD3 UR5, UPT, UPT, UR26, 0x4300, URZ ;  /* 0x000043001a057890 */ /* 0x000fe4000fffe0ff */
[----:B------:R-:W-:-:S03]  /*4020*/  UIADD3 UR4, UPT, UPT, UR26, 0x1e300, URZ ;  /* 0x0001e3001a047890 */ /* 0x000fc6000fffe0ff */
[----:B--2---:R-:W1:Y:S01]  /*4030*/  LDS R0, [UR26+0x1d0] ;  /* 0x0001d01aff007984 */ /* 0x004e620008000800 */
[----:B----4-:R-:W-:Y:S02]  /*4040*/  UIADD3 UR6, UPT, UPT, UR6, 0x3f, URZ ;  /* 0x0000003f06067890 */ /* 0x010fe4000fffe0ff */
[----:B------:R-:W-:Y:S02]  /*4050*/  USHF.R.U32.HI UR5, URZ, 0x4, UR5 ;  /* 0x00000004ff057899 */ /* 0x000fe40008011605 */
[----:B------:R-:W-:Y:S02]  /*4060*/  USHF.R.S32.HI UR33, URZ, 0x1f, UR6 ;  /* 0x0000001fff217899 */ /* 0x000fe40008011406 */
[----:B------:R-:W-:Y:S02]  /*4070*/  USHF.R.U32.HI UR4, URZ, 0x4, UR4 ;  /* 0x00000004ff047899 */ /* 0x000fe40008011604 */
[----:B------:R-:W-:Y:S02]  /*4080*/  ULEA.HI UR33, UR33, UR6, URZ, 0x6 ;  /* 0x0000000621217291 */ /* 0x000fe4000f8f30ff */
[----:B------:R-:W-:-:S02]  /*4090*/  ULOP3.LUT UR5, UR5, 0x3fff, URZ, 0xc0, !UPT ;  /* 0x00003fff05057892 */ /* 0x000fc4000f8ec0ff */
[----:B------:R-:W-:Y:S02]  /*40a0*/  USHF.R.S32.HI UR33, URZ, 0x6, UR33 ;  /* 0x00000006ff217899 */ /* 0x000fe40008011421 */
[----:B------:R-:W-:Y:S02]  /*40b0*/  ULOP3.LUT UR30, UR4, 0x3fff, URZ, 0xc0, !UPT ;  /* 0x00003fff041e7892 */ /* 0x000fe4000f8ec0ff */
[----:B------:R-:W-:Y:S01]  /*40c0*/  UISETP.LT.AND UP0, UPT, UR33, 0x1, UPT ;  /* 0x000000012100788c */ /* 0x000fe2000bf01270 */
[----:B------:R-:W-:Y:S01]  /*40d0*/  UMOV UR40, 0x0 ;  /* 0x0000000000287882 */ /* 0x000fe20000000000 */
[----:B------:R-:W-:Y:S01]  /*40e0*/  UMOV UR41, 0x8200010 ;  /* 0x0820001000297882 */ /* 0x000fe20000000000 */
[----:B------:R-:W-:Y:S02]  /*40f0*/  ULOP3.LUT UR29, UR5, 0x10000, URZ, 0xfc, !UPT ;  /* 0x00010000051d7892 */ /* 0x000fe4000f8efcff */
[----:B------:R-:W-:Y:S02]  /*4100*/  ULOP3.LUT UR30, UR30, 0x10000, URZ, 0xfc, !UPT ;  /* 0x000100001e1e7892 */ /* 0x000fe4000f8efcff */
[----:B------:R-:W-:Y:S01]  /*4110*/  USEL UR43, UR33, 0x1, !UP0 ;  /* 0x00000001212b7887 */ /* 0x000fe2000c000000 */
[----:B------:R-:W-:Y:S01]  /*4120*/  UMOV UR38, 0x0 ;  /* 0x0000000000267882 */ /* 0x000fe20000000000 */
[----:B------:R-:W-:Y:S01]  /*4130*/  UMOV UR39, 0x8200010 ;  /* 0x0820001000277882 */ /* 0x000fe20000000000 */
[----:B------:R-:W-:Y:S01]  /*4140*/  UMOV UR36, 0x0 ;  /* 0x0000000000247882 */ /* 0x000fe20000000000 */
[----:B------:R-:W-:Y:S01]  /*4150*/  UMOV UR37, 0x8200010 ;  /* 0x0820001000257882 */ /* 0x000fe20000000000 */
[----:B------:R-:W-:Y:S01]  /*4160*/  UMOV UR34, 0x0 ;  /* 0x0000000000227882 */ /* 0x000fe20000000000 */
[----:B------:R-:W-:Y:S01]  /*4170*/  UMOV UR35, 0x8200010 ;  /* 0x0820001000237882 */ /* 0x000fe20000000000 */
[----:B-1----:R-:W-:-:S15]  /*4180*/  R2UR UR44, R0 ;  /* 0x00000000002c72ca */ /* 0x002fde00000e0000 */
.L_x_84:
[C---:B------:R-:W-:Y:S02]  /*4190*/  LEA R0, R8.reuse, UR26, 0x3 ;  /* 0x0000001a08007c11 */ /* 0x040fe4000f8e18ff */
[----:B------:R-:W-:Y:S02]  /*41a0*/  SHF.L.U32 R4, R3, 0x1f, RZ ;  /* 0x0000001f03047819 */ /* 0x000fe400000006ff */
[----:B------:R-:W-:Y:S02]  /*41b0*/  LEA R5, R8, UR26, 0x4 ;  /* 0x0000001a08057c11 */ /* 0x000fe4000f8e20ff */
[----:B------:R-:W1:Y:S02]  /*41c0*/  SYNCS.PHASECHK.TRANS64.TRYWAIT P0, [R0+URZ+0x120], R4 ;  /* 0x00012004000075a7 */ /* 0x000e6400080011ff */
[----:B-1-3--:R-:W-:Y:S05]  /*41d0*/  @!P0 BRA `(.L_x_77) ;  /* 0x0000005c00648947 */ /* 0x00afea0003800000 */
.L_x_195:
[----:B-1----:R-:W1:Y:S01]  /*41e0*/  LDS.128 R4, [R5+0x1b0] ;  /* 0x0001b00005047984 */ /* 0x002e620000000c00 */
[----:B------:R-:W-:Y:S02]  /*41f0*/  VIADD R0, R0, 0x130 ;  /* 0x0000013000007836 */ /* 0x000fe40000000000 */
[----:B------:R-:W-:Y:S01]  /*4200*/  VIADD R8, R8, 0x1 ;  /* 0x0000000108087836 */ /* 0x000fe20000000000 */
[----:B------:R-:W-:Y:S01]  /*4210*/  @!PT LDS RZ, [RZ] ;  /* 0x00000000fffff984 */ /* 0x000fe20000000800 */
[----:B------:R-:W-:Y:S01]  /*4220*/  @!PT LDS RZ, [RZ] ;  /* 0x00000000fffff984 */ /* 0x000fe20000000800 */
[----:B------:R-:W-:Y:S01]  /*4230*/  @!PT LDS RZ, [RZ] ;  /* 0x00000000fffff984 */ /* 0x000fe20000000800 */
[----:B------:R-:W-:Y:S01]  /*4240*/  @!PT LDS RZ, [RZ] ;  /* 0x00000000fffff984 */ /* 0x000fe20000000800 */
[----:B------:R2:W-:Y:S06]  /*4250*/  MEMBAR.ALL.CTA ;  /* 0x0000000000007992 */ /* 0x0005ec0000008000 */
[----:B--2---:R-:W2:Y:S01]  /*4260*/  FENCE.VIEW.ASYNC.S ;  /* 0x00000000000073c6 */ /* 0x004ea20000000000 */
[----:B------:R-:W-:-:S04]  /*4270*/  PRMT R0, RZ, 0x654, R0 ;  /* 0x00000654ff007816 */ /* 0x000fc80000000000 */
[----:B--2---:R2:W-:Y:S01]  /*4280*/  SYNCS.ARRIVE.TRANS64.RED.A1T0 RZ, [R0+URZ], RZ ;  /* 0x000000ff00ff79a7 */ /* 0x0045e200081004ff */
[----:B-1----:R-:W-:Y:S01]  /*4290*/  LOP3.LUT P1, RZ, R6, 0x1, RZ, 0xc0, !PT ;  /* 0x0000000106ff7812 */ /* 0x002fe2000782c0ff */
[----:B--2---:R-:W-:-:S12]  /*42a0*/  BRA.U UP3, `(.L_x_78) ;  /* 0x0000000503087547 */ /* 0x004fd8000b800000 */
[----:B------:R-:W1:Y:S01]  /*42b0*/  LDCU UR4, c[0x0][0x38c] ;  /* 0x00007180ff0477ac */ /* 0x000e620008000800 */
[----:B------:R-:W-:Y:S02]  /*42c0*/  PLOP3.LUT P2, PT, PT, PT, PT, 0x80, 0x8 ;  /* 0x000000000008781c */ /* 0x000fe40003f4f070 */
[----:B------:R-:W-:Y:S01]  /*42d0*/  SHF.L.U32 R4, R9, 0x1f, RZ ;  /* 0x0000001f09047819 */ /* 0x000fe200000006ff */
[----:B------:R-:W-:Y:S02]  /*42e0*/  ULEA UR31, UR32, UR26, 0x3 ;  /* 0x0000001a201f7291 */ /* 0x000fe4000f8e18ff */
[----:B------:R-:W-:Y:S02]  /*42f0*/  ULEA UR11, UR32, UR44, 0x6 ;  /* 0x0000002c200b7291 */ /* 0x000fe4000f8e30ff */
[----:B-1----:R-:W-:-:S06]  /*4300*/  UISETP.GE.AND UP0, UPT, UR4, 0x1, UPT ;  /* 0x000000010400788c */ /* 0x002fcc000bf06270 */
[----:B------:R-:W-:-:S05]  /*4310*/  PLOP3.LUT P0, PT, PT, PT, UP0, 0x80, 0x8 ;  /* 0x000000000008781c */ /* 0x000fca0003f0f008 */
[----:B------:R-:W-:-:S08]  /*4320*/  @UP0 ULEA UR4, UR23, UR26, 0x3 ;  /* 0x0000001a17040291 */ /* 0x000fd0000f8e18ff */
[----:B------:R-:W-:-:S04]  /*4330*/  @P0 SHF.L.U32 R0, R2, 0x1f, RZ ;  /* 0x0000001f02000819 */ /* 0x000fc800000006ff */
[----:B------:R1:W2:Y:S01]  /*4340*/  @P0 SYNCS.PHASECHK.TRANS64.TRYWAIT P2, [UR4], R0 ;  /* 0x00000000ff0005a7 */ /* 0x0002a20008041104 */
[----:B------:R-:W3:Y:S02]  /*4350*/  SYNCS.PHASECHK.TRANS64.TRYWAIT P0, [UR31+0x160], R4 ;  /* 0x00016004ff0075a7 */ /* 0x000ee4000800111f */
[----:B-123--:R-:W-:Y:S05]  /*4360*/  @!P0 BRA `(.L_x_79) ;  /* 0x0000005c00148947 */ /* 0x00efea0003800000 */
.L_x_197:
[----:B------:R-:W-:Y:S01]  /*4370*/  UMOV UR27, UR22 ;  /* 0x00000016001b7c82 */ /* 0x000fe20008000000 */
[----:B------:R-:W-:Y:S05]  /*4380*/  BRA.U !UP0, `(.L_x_80) ;  /* 0x0000000108c07547 */ /* 0x000fea000b800000 */
[----:B------:R-:W-:Y:S02]  /*4390*/  UIADD3 UR27, UPT, UPT, UR43, UR22, URZ ;  /* 0x000000162b1b7290 */ /* 0x000fe4000fffe0ff */
[----:B------:R-:W-:Y:S01]  /*43a0*/  UPLOP3.LUT UP2, UPT, UPT, UPT, UPT, 0x40, 0x4 ;  /* 0x000000000004789c */ /* 0x000fe20003f4e870 */
[----:B------:R-:W-:Y:S01]  /*43b0*/  UMOV UR24, UR33 ;  /* 0x0000002100187c82 */ /* 0x000fe20008000000 */
[----:B------:R-:W-:-:S09]  /*43c0*/  UMOV UR10, UR23 ;  /* 0x00000017000a7c82 */ /* 0x000fd20008000000 */
.L_x_83:
[----:B--2---:R-:W-:Y:S01]  /*43d0*/  ULEA UR5, UR10, UR26, 0x3 ;  /* 0x0000001a0a057291 */ /* 0x004fe2000f8e18ff */
[----:B---3--:R-:W-:Y:S11]  /*43e0*/  @P2 BRA `(.L_x_81) ;  /* 0x00000000000c2947 */ /* 0x008ff60003800000 */
[----:B-1----:R-:W-:Y:S04]  /*43f0*/  SHF.L.U32 R4, R2, 0x1f, RZ ;  /* 0x0000001f02047819 */ /* 0x002fe800000006ff */
[----:B------:R-:W1:Y:S02]  /*4400*/  SYNCS.PHASECHK.TRANS64.TRYWAIT P0, [UR5], R4 ;  /* 0x00000004ff0075a7 */ /* 0x000e640008001105 */
[----:B-1----:R-:W-:Y:S05]  /*4410*/  @!P0 BRA `(.L_x_82) ;  /* 0x0000005c00008947 */ /* 0x002fea0003800000 */
.L_x_81:
[----:B------:R-:W-:Y:S01]  /*4420*/  UISETP.NE.AND UP0, UPT, UR24, 0x1, UPT ;  /* 0x000000011800788c */ /* 0x000fe2000bf05270 */
[----:B------:R-:W-:Y:S01]  /*4430*/  PLOP3.LUT P2, PT, PT, PT, PT, 0x80, 0x8 ;  /* 0x000000000008781c */ /* 0x000fe20003f4f070 */
[----:B------:R-:W-:Y:S02]  /*4440*/  UIADD3 UR4, UPT, UPT, UR10, 0x1, URZ ;  /* 0x000000010a047890 */ /* 0x000fe4000fffe0ff */
[----:B------:R-:W-:Y:S02]  /*4450*/  UIADD3 UR25, UPT, UPT, UR5, 0x68, URZ ;  /* 0x0000006805197890 */ /* 0x000fe4000fffe0ff */
[----:B------:R-:W-:Y:S01]  /*4460*/  UISETP.NE.AND UP1, UPT, UR4, 0xd, UPT ;  /* 0x0000000d0400788c */ /* 0x000fe2000bf25270 */
[----:B------:R-:W-:Y:S01]  /*4470*/  PLOP3.LUT P0, PT, PT, PT, UP0, 0x80, 0x8 ;  /* 0x000000000008781c */ /* 0x000fe20003f0f008 */
[----:B------:R-:W-:Y:S02]  /*4480*/  UIADD3 UR22, UPT, UPT, UR22, 0x1, URZ ;  /* 0x0000000116167890 */ /* 0x000fe4000fffe0ff */
[----:B------:R-:W-:Y:S02]  /*4490*/  USEL UR6, URZ, 0x1, UP1 ;  /* 0x00000001ff067887 */ /* 0x000fe40008800000 */
[----:B------:R-:W-:Y:S02]  /*44a0*/  USEL UR23, UR4, URZ, UP1 ;  /* 0x000000ff04177287 */ /* 0x000fe40008800000 */
[----:B------:R-:W-:Y:S02]  /*44b0*/  UIADD3 UR24, UPT, UPT, UR24, -0x1, URZ ;  /* 0xffffffff18187890 */ /* 0x000fe4000fffe0ff */
[----:B------:R-:W-:Y:S01]  /*44c0*/  @UP0 ULEA UR4, UR23, UR26, 0x3 ;  /* 0x0000001a17040291 */ /* 0x000fe2000f8e18ff */
[----:B------:R-:W-:Y:S01]  /*44d0*/  LOP3.LUT R2, R2, UR6, RZ, 0x3c, !PT ;  /* 0x0000000602027c12 */ /* 0x000fe2000f8e3cff */
[----:B------:R-:W-:Y:S02]  /*44e0*/  ULEA UR6, UR10, UR30, 0x9 ;  /* 0x0000001e0a067291 */ /* 0x000fe4000f8e48ff */
[----:B------:R-:W-:Y:S01]  /*44f0*/  UISETP.NE.AND UP0, UPT, UR22, UR27, UPT ;  /* 0x0000001b1600728c */ /* 0x000fe2000bf05270 */
[----:B-1----:R-:W-:Y:S01]  /*4500*/  @P0 SHF.L.U32 R0, R2, 0x1f, RZ ;  /* 0x0000001f02000819 */ /* 0x002fe200000006ff */
[----:B------:R-:W-:Y:S02]  /*4510*/  UIADD3 UR20, UPT, UPT, UR6, 0x2, URZ ;  /* 0x0000000206147890 */ /* 0x000fe4000fffe0ff */
[----:B------:R-:W-:Y:S01]  /*4520*/  UIADD3 UR16, UPT, UPT, UR6, 0x4, URZ ;  /* 0x0000000406107890 */ /* 0x000fe2000fffe0ff */
[----:B------:R2:W3:Y:S01]  /*4530*/  @P0 SYNCS.PHASECHK.TRANS64.TRYWAIT P2, [UR4], R0 ;  /* 0x00000000ff0005a7 */ /* 0x0004e20008041104 */
[----:B------:R-:W-:Y:S02]  /*4540*/  ULEA UR4, UR10, UR29, 0x9 ;  /* 0x0000001d0a047291 */ /* 0x000fe4000f8e48ff */
[----:B------:R-:W-:Y:S02]  /*4550*/  UIADD3 UR12, UPT, UPT, UR6, 0x6, URZ ;  /* 0x00000006060c7890 */ /* 0x000fe4000fffe0ff */
[----:B------:R-:W-:Y:S02]  /*4560*/  UIADD3 UR18, UPT, UPT, UR4, 0x2, URZ ;  /* 0x0000000204127890 */ /* 0x000fe4000fffe0ff */
[----:B------:R-:W-:Y:S02]  /*4570*/  UIADD3 UR14, UPT, UPT, UR4, 0x4, URZ ;  /* 0x00000004040e7890 */ /* 0x000fe4000fffe0ff */
[----:B------:R-:W-:Y:S01]  /*4580*/  UIADD3 UR8, UPT, UPT, UR4, 0x6, URZ ;  /* 0x0000000604087890 */ /* 0x000fe2000fffe0ff */
[----:B------:R-:W-:Y:S01]  /*4590*/  UMOV UR7, 0x40004040 ;  /* 0x4000404000077882 */ /* 0x000fe20000000000 */
[----:B------:R-:W-:Y:S01]  /*45a0*/  UMOV UR5, 0x40004040 ;  /* 0x4000404000057882 */ /* 0x000fe20000000000 */
[----:B------:R-:W-:Y:S01]  /*45b0*/  UMOV UR21, 0x40004040 ;  /* 0x4000404000157882 */ /* 0x000fe20000000000 */
[----:B------:R2:W-:Y:S01]  /*45c0*/  UTCHMMA.2CTA gdesc[UR4], gdesc[UR6], tmem[UR11], tmem[UR40], idesc[UR41], UP2 ;  /* 0x00ff2806040075ea */ /* 0x0005e2000920000b */
[----:B------:R-:W-:Y:S01]  /*45d0*/  UPLOP3.LUT UP2, UPT, UPT, UPT, UPT, 0x80, 0x8 ;  /* 0x000000000008789c */ /* 0x000fe20003f4f070 */
[----:B------:R-:W-:Y:S01]  /*45e0*/  UMOV UR19, 0x40004040 ;  /* 0x4000404000137882 */ /* 0x000fe20000000000 */
[----:B------:R-:W-:Y:S01]  /*45f0*/  UMOV UR17, 0x40004040 ;  /* 0x4000404000117882 */ /* 0x000fe20000000000 */
[----:B------:R2:W-:Y:S01]  /*4600*/  UTCHMMA.2CTA gdesc[UR18], gdesc[UR20], tmem[UR11], tmem[UR38], idesc[UR39], UPT ;  /* 0x00ff2614120075ea */ /* 0x0005e2000ba0000b */
[----:B------:R-:W-:Y:S01]  /*4610*/  UMOV UR15, 0x40004040 ;  /* 0x40004040000f7882 */ /* 0x000fe20000000000 */
[----:B------:R-:W-:Y:S01]  /*4620*/  UMOV UR13, 0x40004040 ;  /* 0x40004040000d7882 */ /* 0x000fe20000000000 */
[----:B------:R-:W-:Y:S01]  /*4630*/  UMOV UR9, 0x40004040 ;  /* 0x4000404000097882 */ /* 0x000fe20000000000 */
[----:B------:R2:W-:Y:S01]  /*4640*/  UTCHMMA.2CTA gdesc[UR14], gdesc[UR16], tmem[UR11], tmem[UR36], idesc[UR37], UPT ;  /* 0x00ff24100e0075ea */ /* 0x0005e2000ba0000b */
[----:B------:R2:W-:Y:S01]  /*4650*/  UTCHMMA.2CTA gdesc[UR8], gdesc[UR12], tmem[UR11], tmem[UR34], idesc[UR35], UPT ;  /* 0x00ff220c080075ea */ /* 0x0005e2000ba0000b */
[----:B------:R2:W-:Y:S01]  /*4660*/  UTCBAR.2CTA.MULTICAST [UR25], URZ, UR28 ;  /* 0x000000ff190073e9 */ /* 0x0005e2000820081c */
[----:B------:R-:W-:Y:S01]  /*4670*/  UMOV UR10, UR23 ;  /* 0x00000017000a7c82 */ /* 0x000fe20008000000 */
[----:B------:R-:W-:Y:S05]  /*4680*/  BRA.U UP0, `(.L_x_83) ;  /* 0xfffffffd00507547 */ /* 0x000fea000b83ffff */
.L_x_80:
[----:B--2---:R-:W-:Y:S01]  /*4690*/  UIADD3 UR4, UPT, UPT, UR31, 0x140, URZ ;  /* 0x000001401f047890 */ /* 0x004fe2000fffe0ff */
[----:B------:R-:W-:-:S08]  /*46a0*/  UMOV UR22, UR27 ;  /* 0x0000001b00167c82 */ /* 0x000fd00008000000 */
[----:B------:R2:W-:Y:S01]  /*46b0*/  UTCBAR.2CTA.MULTICAST [UR4], URZ, UR42 ;  /* 0x000000ff040073e9 */ /* 0x0005e2000820082a */
[----:B------:R-:W-:Y:S02]  /*46c0*/  NOP ;  /* 0x0000000000007918 */ /* 0x000fe40000000000 */
.L_x_78:
[----:B--2---:R-:W-:Y:S01]  /*46d0*/  UIADD3 UR4, UPT, UPT, UR32, 0x1, URZ ;  /* 0x0000000120047890 */ /* 0x004fe2000fffe0ff */
[----:B------:R-:W-:-:S03]  /*46e0*/  ISETP.NE.AND P0, PT, R8, 0x2, PT ;  /* 0x000000020800780c */ /* 0x000fc60003f05270 */
[----:B------:R-:W-:Y:S01]  /*46f0*/  UISETP.NE.AND UP0, UPT, UR4, 0x4, UPT ;  /* 0x000000040400788c */ /* 0x000fe2000bf05270 */
[----:B-1----:R-:W-:Y:S02]  /*4700*/  SEL R0, RZ, 0x1, P0 ;  /* 0x00000001ff007807 */ /* 0x002fe40000000000 */
[----:B------:R-:W-:Y:S01]  /*4710*/  SEL R8, R8, RZ, P0 ;  /* 0x000000ff08087207 */ /* 0x000fe20000000000 */
[----:B------:R-:W-:Y:S01]  /*4720*/  USEL UR5, URZ, 0x1, UP0 ;  /* 0x00000001ff057887 */ /* 0x000fe20008000000 */
[----:B------:R-:W-:Y:S01]  /*4730*/  LOP3.LUT R3, R3, R0, RZ, 0x3c, !PT ;  /* 0x0000000003037212 */ /* 0x000fe200078e3cff */
[----:B------:R-:W-:-:S04]  /*4740*/  USEL UR32, UR4, URZ, UP0 ;  /* 0x000000ff04207287 */ /* 0x000fc80008000000 */
[----:B------:R-:W-:Y:S01]  /*4750*/  LOP3.LUT R9, R9, UR5, RZ, 0x3c, !PT ;  /* 0x0000000509097c12 */ /* 0x000fe2000f8e3cff */
[----:B------:R-:W-:Y:S07]  /*4760*/  @P1 BRA `(.L_x_84) ;  /* 0xfffffff800881947 */ /* 0x000fee000383ffff */
[----:B------:R-:W1:Y:S01]  /*4770*/  S2UR UR8, SR_CgaCtaId ;  /* 0x00000000000879c3 */ /* 0x000e620000008800 */
[----:B------:R-:W-:Y:S01]  /*4780*/  ELECT P0, URZ, PT ;  /* 0x0000000000ff782f */ /* 0x000fe20003800000 */
[----:B------:R-:W-:Y:S01]  /*4790*/  HFMA2 R0, -RZ, RZ, 0, 5.9604644775390625e-08 ;  /* 0x00000001ff007431 */ /* 0x000fe200000001ff */
[----:B------:R-:W-:-:S05]  /*47a0*/  UMOV UR4, 0x40 ;  /* 0x0000004000047882 */ /* 0x000fca0000000000 */
[----:B------:R-:W-:Y:S01]  /*47b0*/  UVIRTCOUNT.DEALLOC.SMPOOL 0x80 ;  /* 0x000000800000784c */ /* 0x000fe20000000000 */
[----:B------:R-:W-:Y:S02]  /*47c0*/  UISETP.NE.AND UP1, UPT, UR48, URZ, UPT ;  /* 0x000000ff3000728c */ /* 0x000fe4000bf25270 */
[----:B-1----:R-:W-:-:S09]  /*47d0*/  ULEA UR8, UR8, UR4, 0x18 ;  /* 0x0000000408087291 */ /* 0x002fd2000f8ec0ff */
[----:B------:R1:W-:Y:S01]  /*47e0*/  @P0 STS.U8 [UR8+0x1c], R0 ;  /* 0x00001c00ff000988 */ /* 0x0003e20008000008 */
[----:B------:R-:W-:Y:S05]  /*47f0*/  BRA.U UP1, `(.L_x_85) ;  /* 0x0000000101a07547 */ /* 0x000fea000b800000 */
[----:B------:R-:W-:Y:S01]  /*4800*/  UIADD3 UR7, UPT, UPT, UR26, 0x160, URZ ;  /* 0x000001601a077890 */ /* 0x000fe2000fffe0ff */
[----:B------:R-:W-:-:S03]  /*4810*/  SHF.L.U32 R2, R9, 0x1f, RZ ;  /* 0x0000001f09027819 */ /* 0x000fc600000006ff */
[----:B------:R-:W-:-:S09]  /*4820*/  ULEA UR4, UR32, UR7, 0x3 ;  /* 0x0000000720047291 */ /* 0x000fd2000f8e18ff */
[----:B------:R-:W2:Y:S02]  /*4830*/  SYNCS.PHASECHK.TRANS64.TRYWAIT P0, [UR4], R2 ;  /* 0x00000002ff0075a7 */ /* 0x000ea40008001104 */
[----:B--2---:R-:W-:Y:S05]  /*4840*/  @!P0 BRA `(.L_x_86) ;  /* 0x00000058000c8947 */ /* 0x004fea0003800000 */
.L_x_200:
        /* <DEDUP_REMOVED lines=9> */
.L_x_202:
        /* <DEDUP_REMOVED lines=9> */
.L_x_204:
[----:B------:R-:W-:-:S04]  /*4970*/  UIADD3 UR4, UPT, UPT, UR4, 0x1, URZ ;  /* 0x0000000104047890 */ /* 0x000fc8000fffe0ff */
[----:B------:R-:W-:-:S04]  /*4980*/  UISETP.NE.AND UP0, UPT, UR4, 0x4, UPT ;  /* 0x000000040400788c */ /* 0x000fc8000bf05270 */
[----:B------:R-:W-:Y:S02]  /*4990*/  USEL UR5, URZ, 0x1, UP0 ;  /* 0x00000001ff057887 */ /* 0x000fe40008000000 */
[----:B------:R-:W-:-:S04]  /*49a0*/  USEL UR4, UR4, URZ, UP0 ;  /* 0x000000ff04047287 */ /* 0x000fc80008000000 */
[----:B------:R-:W-:Y:S01]  /*49b0*/  ULEA UR4, UR4, UR7, 0x3 ;  /* 0x0000000704047291 */ /* 0x000fe2000f8e18ff */
[----:B------:R-:W-:-:S04]  /*49c0*/  LOP3.LUT R2, R2, UR5, RZ, 0x3c, !PT ;  /* 0x0000000502027c12 */ /* 0x000fc8000f8e3cff */
[----:B------:R-:W-:Y:S01]  /*49d0*/  SHF.L.U32 R2, R2, 0x1f, RZ ;  /* 0x0000001f02027819 */ /* 0x000fe200000006ff */
[----:B-1----:R-:W-:-:S04]  /*49e0*/  IMAD.U32 R0, RZ, RZ, UR4 ;  /* 0x00000004ff007e24 */ /* 0x002fc8000f8e00ff */
[----:B------:R1:W2:Y:S03]  /*49f0*/  SYNCS.PHASECHK.TRANS64.TRYWAIT P0, [R0+URZ], R2 ;  /* 0x00000002000075a7 */ /* 0x0002a600080011ff */
[----:B--2---:R-:W-:Y:S05]  /*4a00*/  @!P0 NANOSLEEP.SYNCS 0x989680 ;  /* 0x009896800000895d */ /* 0x004fea0003900000 */
[----:B------:R-:W2:Y:S02]  /*4a10*/  @!P0 SYNCS.PHASECHK.TRANS64 P0, [R0+URZ], R2 ;  /* 0x00000002000085a7 */ /* 0x000ea400080010ff */
[----:B--2---:R-:W-:Y:S05]  /*4a20*/  @P0 BRA `(.L_x_89) ;  /* 0x0000000000200947 */ /* 0x004fea0003800000 */
.L_x_90:
[----:B--2---:R2:W4:Y:S02]  /*4a30*/  SYNCS.PHASECHK.TRANS64.TRYWAIT P0, [R0+URZ], R2 ;  /* 0x00000002000075a7 */ /* 0x00452400080011ff */
[----:B----4-:R-:W-:Y:S05]  /*4a40*/  @!P0 NANOSLEEP.SYNCS 0x989680 ;  /* 0x009896800000895d */ /* 0x010fea0003900000 */
[----:B------:R-:W4:Y:S02]  /*4a50*/  @!P0 SYNCS.PHASECHK.TRANS64 P0, [R0+URZ], R2 ;  /* 0x00000002000085a7 */ /* 0x000f2400080010ff */
[----:B----4-:R-:W-:Y:S05]  /*4a60*/  @!P0 BRA `(.L_x_90) ;  /* 0xfffffffc00f08947 */ /* 0x010fea000383ffff */
[----:B------:R-:W-:Y:S05]  /*4a70*/  BRA `(.L_x_89) ;  /* 0x00000000000c7947 */ /* 0x000fea0003800000 */
.L_x_85:
[----:B------:R-:W-:-:S04]  /*4a80*/  UIADD3 UR4, UPT, UPT, UR26, 0x1a0, URZ ;  /* 0x000001a01a047890 */ /* 0x000fc8000fffe0ff */
[----:B------:R-:W-:-:S09]  /*4a90*/  UPRMT UR4, UR49, 0x654, UR4 ;  /* 0x0000065431047896 */ /* 0x000fd20008000004 */
[----:B------:R-:W-:Y:S03]  /*4aa0*/  SYNCS.ARRIVE.TRANS64.RED.A1T0 RZ, [UR4], RZ ;  /* 0x000000ffffff79a7 */ /* 0x000fe60008100404 */
.L_x_89:
[----:B-12---:R-:W-:Y:S01]  /*4ab0*/  SHF.L.U32 R2, RZ, 0x1f, RZ ;  /* 0x0000001fff027819 */ /* 0x006fe200000006ff */
[----:B------:R-:W-:Y:S01]  /*4ac0*/  UIADD3 UR4, UPT, UPT, UR26, 0x1a0, URZ ;  /* 0x000001a01a047890 */ /* 0x000fe2000fffe0ff */
[----:B------:R-:W-:Y:S02]  /*4ad0*/  PLOP3.LUT P0, PT, PT, PT, UP1, 0x80, 0x8 ;  /* 0x000000000008781c */ /* 0x000fe40003f0f018 */
[----:B------:R-:W1:Y:S02]  /*4ae0*/  SYNCS.PHASECHK.TRANS64.TRYWAIT P1, [UR26+0x1a0], R2 ;  /* 0x0001a002ff0075a7 */ /* 0x000e64000802111a */
[----:B-1----:R-:W-:Y:S09]  /*4af0*/  @!P1 BRA `(.L_x_91) ;  /* 0x0000005400a89947 */ /* 0x002ff20003800000 */
.L_x_206:
[----:B------:R-:W-:Y:S01]  /*4b00*/  @!UP1 UPRMT UR4, UR49, 0x654, UR4 ;  /* 0x0000065431049896 */ /* 0x000fe20008000004 */
[----:B------:R-:W-:Y:S01]  /*4b10*/  UMOV UR5, 0xffff ;  /* 0x0000ffff00057882 */ /* 0x000fe20000000000 */
[----:B------:R-:W-:-:S07]  /*4b20*/  UMOV UR6, 0x1 ;  /* 0x0000000100067882 */ /* 0x000fce0000000000 */
[----:B------:R-:W-:Y:S01]  /*4b30*/  @!P0 SYNCS.ARRIVE.TRANS64.RED.A1T0 RZ, [UR4], RZ ;  /* 0x000000ffffff89a7 */ /* 0x000fe20008100404 */
[----:B------:R-:W-:Y:S01]  /*4b40*/  NOP ;  /* 0x0000000000007918 */ /* 0x000fe20000000000 */
[----:B-1----:R-:W1:Y:S01]  /*4b50*/  LDS R0, [UR8+0x14] ;  /* 0x00001408ff007984 */ /* 0x002e620008000800 */
[----:B------:R-:W-:-:S04]  /*4b60*/  ULOP3.LUT UR4, UR44, 0xffff, URZ, 0xc0, !UPT ;  /* 0x0000ffff2c047892 */ /* 0x000fc8000f8ec0ff */
[----:B------:R-:W-:-:S04]  /*4b70*/  USHF.R.U32.HI UR4, URZ, 0x5, UR4 ;  /* 0x00000005ff047899 */ /* 0x000fc80008011604 */
[----:B------:R-:W-:Y:S02]  /*4b80*/  USHF.L.U32 UR5, UR5, UR4, URZ ;  /* 0x0000000405057299 */ /* 0x000fe400080006ff */
[----:B------:R-:W-:-:S04]  /*4b90*/  USHF.L.U32 UR4, UR6, UR4, URZ ;  /* 0x0000000406047299 */ /* 0x000fc800080006ff */
[----:B-1----:R-:W-:-:S04]  /*4ba0*/  LOP3.LUT R0, R0, UR5, RZ, 0xc0, !PT ;  /* 0x0000000500007c12 */ /* 0x002fc8000f8ec0ff */
[----:B------:R-:W-:-:S13]  /*4bb0*/  ISETP.NE.AND P0, PT, R0, UR5, PT ;  /* 0x0000000500007c0c */ /* 0x000fda000bf05270 */
[----:B------:R-:W-:Y:S05]  /*4bc0*/  @P0 BRA `(.L_x_92) ;  /* 0x0000000000580947 */ /* 0x000fea0003800000 */
[----:B------:R-:W1:Y:S02]  /*4bd0*/  LDS R0, [UR8+0x18] ;  /* 0x00001808ff007984 */ /* 0x000e640008000800 */
[----:B-1----:R-:W-:-:S04]  /*4be0*/  LOP3.LUT R0, R0, UR4, RZ, 0xc0, !PT ;  /* 0x0000000400007c12 */ /* 0x002fc8000f8ec0ff */
[----:B------:R-:W-:-:S13]  /*4bf0*/  ISETP.NE.AND P0, PT, R0, UR4, PT ;  /* 0x0000000400007c0c */ /* 0x000fda000bf05270 */
[----:B------:R-:W-:Y:S05]  /*4c00*/  @P0 BRA `(.L_x_93) ;  /* 0x00000000003c0947 */ /* 0x000fea0003800000 */
[----:B------:R-:W1:Y:S01]  /*4c10*/  S2R R2, SR_LANEID ;  /* 0x0000000000027919 */ /* 0x000e620000000000 */
[----:B------:R-:W-:-:S06]  /*4c20*/  ULOP3.LUT UR5, URZ, UR5, URZ, 0x33, !UPT ;  /* 0x00000005ff057292 */ /* 0x000fcc000f8e33ff */
[----:B------:R-:W-:-:S04]  /*4c30*/  IMAD.U32 R0, RZ, RZ, UR5 ;  /* 0x00000005ff007e24 */ /* 0x000fc8000f8e00ff */
[----:B------:R2:W4:Y:S02]  /*4c40*/  REDUX UR7, R0 ;  /* 0x00000000000773c4 */ /* 0x0005240000000000 */
[----:B------:R1:W-:Y:S01]  /*4c50*/  UTCATOMSWS.AND URZ, UR5 ;  /* 0x0000000500ff79e3 */ /* 0x0003e20008000000 */
[----:B--2---:R-:W-:Y:S01]  /*4c60*/  LOP3.LUT R0, RZ, UR4, RZ, 0x33, !PT ;  /* 0x00000004ff007c12 */ /* 0x004fe2000f8e33ff */
[----:B------:R-:W-:Y:S02]  /*4c70*/  VOTEU.ANY UR4, UPT, PT ;  /* 0x0000000000047886 */ /* 0x000fe400038e0100 */
[----:B------:R-:W-:Y:S02]  /*4c80*/  UFLO.U32 UR4, UR4 ;  /* 0x00000004000472bd */ /* 0x000fe400080e0000 */
[----:B------:R-:W2:Y:S04]  /*4c90*/  REDUX UR6, R0 ;  /* 0x00000000000673c4 */ /* 0x000ea80000000000 */
[----:B-1----:R-:W-:-:S02]  /*4ca0*/  ISETP.EQ.U32.AND P0, PT, R2, UR4, PT ;  /* 0x0000000402007c0c */ /* 0x002fc4000bf02070 */
[----:B----4-:R-:W-:-:S11]  /*4cb0*/  MOV R2, UR7 ;  /* 0x0000000700027c02 */ /* 0x010fd60008000f00 */
[----:B------:R1:W-:Y:S01]  /*4cc0*/  @P0 ATOMS.AND RZ, [UR8+0x14], R2 ;  /* 0x00001402ffff098c */ /* 0x0003e2000a800008 */
[----:B--2---:R-:W-:-:S05]  /*4cd0*/  IMAD.U32 R0, RZ, RZ, UR6 ;  /* 0x00000006ff007e24 */ /* 0x004fca000f8e00ff */
[----:B------:R1:W-:Y:S01]  /*4ce0*/  @P0 ATOMS.AND RZ, [UR8+0x18], R0 ;  /* 0x00001800ffff098c */ /* 0x0003e2000a800008 */
[----:B------:R-:W-:Y:S05]  /*4cf0*/  BRA `(.L_x_94) ;  /* 0x0000000000147947 */ /* 0x000fea0003800000 */
.L_x_93:
[----:B------:R-:W-:Y:S02]  /*4d00*/  MOV R2, 0x4d20 ;  /* 0x00004d2000027802 */ /* 0x000fe40000000f00 */
[----:B---3-5:R-:W-:Y:S05]  /*4d10*/  CALL.REL.NOINC `($__internal_0_$__cuda_sm10x_tcgen05_guardrail_trap_col_being_dealloced_not_returned_by_alloc) ;  /* 0x0000005800887944 */ /* 0x028fea0003c00000 */
[----:B------:R-:W-:Y:S05]  /*4d20*/  BRA `(.L_x_94) ;  /* 0x0000000000087947 */ /* 0x000fea0003800000 */
.L_x_92:
[----:B------:R-:W-:Y:S02]  /*4d30*/  MOV R2, 0x4d50 ;  /* 0x00004d5000027802 */ /* 0x000fe40000000f00 */
[----:B---3-5:R-:W-:Y:S05]  /*4d40*/  CALL.REL.NOINC `($__internal_2_$__cuda_sm10x_tcgen05_guardrail_trap_unallocated_columns_being_dealloced) ;  /* 0x0000005800947944 */ /* 0x028fea0003c00000 */
.L_x_94:
[----:B------:R-:W-:Y:S01]  /*4d50*/  NOP ;  /* 0x0000000000007918 */ /* 0x000fe20000000000 */
[----:B------:R-:W-:Y:S05]  /*4d60*/  EXIT ;  /* 0x000000000000794d */ /* 0x000fea0003800000 */
.L_x_65:
[----:B------:R-:W-:-:S09]  /*4d70*/  UISETP.NE.OR UP0, UPT, UR25, 0x3, !UP3 ;  /* 0x000000031900788c */ /* 0x000fd2000df05670 */
[----:B------:R-:W-:Y:S05]  /*4d80*/  BRA.U UP0, `(.L_x_95) ;  /* 0x0000001100b87547 */ /* 0x000fea000b800000 */
[----:B------:R-:W1:Y:S01]  /*4d90*/  LDCU UR31, c[0x0][0x370] ;  /* 0x00006e00ff1f77ac */ /* 0x000e620008000800 */
[----:B------:R-:W2:Y:S01]  /*4da0*/  LDC.64 R16, c[0x0][0x348] ;  /* 0x0000d200ff107b82 */ /* 0x000ea20000000a00 */
[----:B------:R-:W-:Y:S02]  /*4db0*/  HFMA2 R13, -RZ, RZ, 0, 0 ;  /* 0x00000000ff0d7431 */ /* 0x000fe400000001ff */
[----:B------:R-:W-:Y:S01]  /*4dc0*/  IMAD.MOV.U32 R15, RZ, RZ, 0x1 ;  /* 0x00000001ff0f7424 */ /* 0x000fe200078e00ff */
[----:B------:R-:W1:Y:S01]  /*4dd0*/  LDCU.128 UR48, c[0x0][0xb10] ;  /* 0x00016200ff3077ac */ /* 0x000e620008000c00 */
[----:B------:R-:W-:Y:S01]  /*4de0*/  IMAD.MOV.U32 R14, RZ, RZ, RZ ;  /* 0x000000ffff0e7224 */ /* 0x000fe200078e00ff */
[----:B------:R-:W-:Y:S01]  /*4df0*/  MOV R7, 0x1000 ;  /* 0x0000100000077802 */ /* 0x000fe20000000f00 */
[----:B------:R-:W3:Y:S01]  /*4e00*/  LDCU UR30, c[0x0][0x374] ;  /* 0x00006e80ff1e77ac */ /* 0x000ee20008000800 */
[----:B------:R-:W4:Y:S01]  /*4e10*/  LDC.64 R2, c[0x0][0x888] ;  /* 0x00022200ff027b82 */ /* 0x000f220000000a00 */
[----:B------:R-:W3:Y:S01]  /*4e20*/  LDCU UR15, c[0x0][0xb0c] ;  /* 0x00016180ff0f77ac */ /* 0x000ee20008000800 */
[----:B------:R-:W2:Y:S06]  /*4e30*/  LDCU UR52, c[0x0][0xb20] ;  /* 0x00016400ff3477ac */ /* 0x000eac0008000800 */
[----:B------:R-:W4:Y:S01]  /*4e40*/  LDC.64 R4, c[0x0][0x890] ;  /* 0x00022400ff047b82 */ /* 0x000f220000000a00 */
[----:B------:R-:W2:Y:S01]  /*4e50*/  LDCU UR4, c[0x0][0xb30] ;  /* 0x00016600ff0477ac */ /* 0x000ea20008000800 */
[----:B------:R-:W-:Y:S01]  /*4e60*/  UMOV UR21, 0x400 ;  /* 0x0000040000157882 */ /* 0x000fe20000000000 */
[----:B-1----:R-:W-:-:S02]  /*4e70*/  UIMAD.WIDE.U32 UR6, UR31, UR48, URZ ;  /* 0x000000301f0672a5 */ /* 0x002fc4000f8e00ff */
[----:B---3--:R-:W-:Y:S02]  /*4e80*/  UIMAD.WIDE.U32 UR8, UR30, UR51, URZ ;  /* 0x000000331e0872a5 */ /* 0x008fe4000f8e00ff */
[----:B------:R-:W-:Y:S02]  /*4e90*/  ULEA UR21, UR47, UR21, 0x18 ;  /* 0x000000152f157291 */ /* 0x000fe4000f8ec0ff */
[----:B------:R-:W-:Y:S02]  /*4ea0*/  UPLOP3.LUT UP2, UPT, UPT, UPT, UPT, 0x40, 0x4 ;  /* 0x000000000004789c */ /* 0x000fe40003f4e870 */
[----:B------:R-:W-:Y:S01]  /*4eb0*/  UIADD3 UR37, UPT, UPT, UR21, 0xe8, URZ ;  /* 0x000000e815257890 */ /* 0x000fe2000fffe0ff */
[----:B------:R-:W-:Y:S01]  /*4ec0*/  UMOV UR6, UR7 ;  /* 0x0000000700067c82 */ /* 0x000fe20008000000 */
[----:B------:R-:W-:Y:S01]  /*4ed0*/  UMOV UR38, UR9 ;  /* 0x0000000900267c82 */ /* 0x000fe20008000000 */
[----:B------:R-:W-:Y:S02]  /*4ee0*/  UISETP.GE.AND UP0, UPT, UR45, 0x1, UPT ;  /* 0x000000012d00788c */ /* 0x000fe4000bf06270 */
[----:B------:R-:W-:Y:S01]  /*4ef0*/  UISETP.NE.AND UP4, UPT, UR45, 0x1, UPT ;  /* 0x000000012d00788c */ /* 0x000fe2000bf85270 */
[----:B------:R-:W1:Y:S01]  /*4f00*/  LDCU.64 UR22, c[0x0][0xb28] ;  /* 0x00016500ff1677ac */ /* 0x000e620008000a00 */
[----:B------:R-:W-:-:S02]  /*4f10*/  UISETP.NE.AND UP6, UPT, UR15, 0x1, UPT ;  /* 0x000000010f00788c */ /* 0x000fc4000bfc5270 */
[----:B------:R-:W-:Y:S02]  /*4f20*/  UISETP.NE.AND UP5, UPT, UR50, 0x1, UPT ;  /* 0x000000013200788c */ /* 0x000fe4000bfa5270 */
[----:B------:R-:W-:Y:S02]  /*4f30*/  UIADD3 UR41, UPT, UPT, UR21, 0xd0, URZ ;  /* 0x000000d015297890 */ /* 0x000fe4000fffe0ff */
[----:B------:R-:W-:Y:S02]  /*4f40*/  UIADD3 UR33, UPT, UPT, UR21, 0xd8, URZ ;  /* 0x000000d815217890 */ /* 0x000fe4000fffe0ff */
[----:B------:R-:W-:Y:S02]  /*4f50*/  UIADD3 UR25, UPT, UPT, UR21, 0xe0, URZ ;  /* 0x000000e015197890 */ /* 0x000fe4000fffe0ff */
[----:B------:R-:W-:Y:S02]  /*4f60*/  UPRMT UR37, UR47, 0x654, UR37 ;  /* 0x000006542f257896 */ /* 0x000fe40008000025 */
[----:B------:R-:W-:-:S02]  /*4f70*/  USHF.R.U32.HI UR39, URZ, UR49, UR6 ;  /* 0x00000031ff277299 */ /* 0x000fc40008011606 */
[----:B--2---:R-:W-:Y:S02]  /*4f80*/  USHF.R.U32.HI UR38, URZ, UR52, UR38 ;  /* 0x00000034ff267299 */ /* 0x004fe40008011626 */
[----:B------:R-:W-:-:S11]  /*4f90*/  UISETP.NE.AND UP3, UPT, UR4, 0x1, UPT ;  /* 0x000000010400788c */ /* 0x000fd6000bf65270 */
.L_x_106:
[C---:B------:R-:W-:Y:S02]  /*4fa0*/  LEA R12, R14.reuse, UR21, 0x3 ;  /* 0x000000150e0c7c11 */ /* 0x040fe4000f8e18ff */
[----:B------:R-:W-:Y:S02]  /*4fb0*/  SHF.L.U32 R0, R13, 0x1f, RZ ;  /* 0x0000001f0d007819 */ /* 0x000fe400000006ff */
[----:B------:R-:W-:Y:S02]  /*4fc0*/  LEA R8, R14, UR21, 0x4 ;  /* 0x000000150e087c11 */ /* 0x000fe4000f8e20ff */
[----:B--2---:R-:W2:Y:S02]  /*4fd0*/  SYNCS.PHASECHK.TRANS64.TRYWAIT P0, [R12+URZ+0x120], R0 ;  /* 0x000120000c0075a7 */ /* 0x004ea400080011ff */
[----:B--2---:R-:W-:Y:S05]  /*4fe0*/  @!P0 BRA `(.L_x_96) ;  /* 0x0000005000848947 */ /* 0x004fea0003800000 */
.L_x_207:
[----:B------:R-:W3:Y:S01]  /*4ff0*/  LDS.128 R8, [R8+0x1b0] ;  /* 0x0001b00008087984 */ /* 0x000ee20000000c00 */
[----:B------:R-:W-:Y:S01]  /*5000*/  UISETP.GE.AND UP0, UPT, UR45, 0x1, UPT ;  /* 0x000000012d00788c */ /* 0x000fe2000bf06270 */
[----:B------:R-:W-:Y:S01]  /*5010*/  @!PT LDS RZ, [RZ] ;  /* 0x00000000fffff984 */ /* 0x000fe20000000800 */
[----:B------:R-:W-:Y:S01]  /*5020*/  @!PT LDS RZ, [RZ] ;  /* 0x00000000fffff984 */ /* 0x000fe20000000800 */
[----:B------:R-:W-:Y:S01]  /*5030*/  @!PT LDS RZ, [RZ] ;  /* 0x00000000fffff984 */ /* 0x000fe20000000800 */
[----:B------:R-:W-:Y:S01]  /*5040*/  @!PT LDS RZ, [RZ] ;  /* 0x00000000fffff984 */ /* 0x000fe20000000800 */
[----:B------:R1:W-:Y:S06]  /*5050*/  MEMBAR.ALL.CTA ;  /* 0x0000000000007992 */ /* 0x0003ec0000008000 */
[----:B-1----:R-:W1:Y:S01]  /*5060*/  FENCE.VIEW.ASYNC.S ;  /* 0x00000000000073c6 */ /* 0x002e620000000000 */
[----:B---3--:R-:W-:Y:S11]  /*5070*/  LOP3.LUT P0, RZ, R10, 0x1, RZ, 0xc0, !PT ;  /* 0x000000010aff7812 */ /* 0x008ff6000780c0ff */
[----:B------:R-:W-:Y:S02]  /*5080*/  @!UPT UIADD3 URZ, UPT, UPT, URZ, URZ, URZ ;  /* 0x000000fffffff290 */ /* 0x000fe4000fffe0ff */
[----:B-1----:R-:W-:Y:S01]  /*5090*/  VOTEU.ANY UP1, P0 ;  /* 0x0000000000ff7886 */ /* 0x002fe20000020100 */
[----:B------:R-:W-:Y:S11]  /*50a0*/  PLOP3.LUT P0, PT, PT, PT, UP1, 0x80, 0x8 ;  /* 0x000000000008781c */ /* 0x000ff60003f0f018 */
[----:B------:R-:W-:Y:S02]  /*50b0*/  @!UPT UIADD3 URZ, UPT, UPT, URZ, URZ, URZ ;  /* 0x000000fffffff290 */ /* 0x000fe4000fffe0ff */
[----:B--2---:R-:W-:Y:S02]  /*50c0*/  @P0 SHF.R.U32.HI R0, RZ, 0x10, R9 ;  /* 0x00000010ff000819 */ /* 0x004fe40000011609 */
[----:B------:R-:W-:Y:S02]  /*50d0*/  @P0 MOV R6, R8 ;  /* 0x0000000800060202 */ /* 0x000fe40000000f00 */
[----:B------:R-:W-:Y:S01]  /*50e0*/  @P0 R2UR UR4, R0 ;  /* 0x00000000000402ca */ /* 0x000fe200000e0000 */
[----:B------:R-:W-:Y:S01]  /*50f0*/  VIADD R0, R12, 0x130 ;  /* 0x000001300c007836 */ /* 0x000fe20000000000 */
[----:B------:R-:W-:Y:S02]  /*5100*/  @P0 LOP3.LUT R8, R9, 0xffff, RZ, 0xc0, !PT ;  /* 0x0000ffff09080812 */ /* 0x000fe400078ec0ff */
[----:B------:R-:W-:Y:S02]  /*5110*/  @P0 R2UR UR6, R6 ;  /* 0x00000000060602ca */ /* 0x000fe400000e0000 */
[----:B------:R-:W-:Y:S02]  /*5120*/  PRMT R0, RZ, 0x654, R0 ;  /* 0x00000654ff007816 */ /* 0x000fe40000000000 */
[----:B------:R-:W-:Y:S02]  /*5130*/  @P0 R2UR UR5, R8 ;  /* 0x00000000080502ca */ /* 0x000fe400000e0000 */
[----:B------:R1:W-:Y:S03]  /*5140*/  SYNCS.ARRIVE.TRANS64.RED.A1T0 RZ, [R0+URZ], RZ ;  /* 0x000000ff00ff79a7 */ /* 0x0003e600081004ff */
[----:B------:R-:W-:Y:S04]  /*5150*/  @UP1 UMOV UR29, UR4 ;  /* 0x00000004001d1c82 */ /* 0x000fe80008000000 */
[----:B------:R-:W-:Y:S04]  /*5160*/  @UP1 UMOV UR14, UR6 ;  /* 0x00000006000e1c82 */ /* 0x000fe80008000000 */
[----:B------:R-:W-:Y:S01]  /*5170*/  @UP1 UMOV UR13, UR5 ;  /* 0x00000005000d1c82 */ /* 0x000fe20008000000 */
[----:B------:R-:W-:Y:S05]  /*5180*/  BRA.U !UP0, `(.L_x_97) ;  /* 0x0000000108a47547 */ /* 0x000fea000b800000 */
[----:B------:R-:W-:Y:S02]  /*5190*/  UIMAD.WIDE.U32 UR16, UR13, UR51, URZ ;  /* 0x000000330d1072a5 */ /* 0x000fe4000f8e00ff */
[----:B------:R-:W-:Y:S02]  /*51a0*/  UIMAD.WIDE.U32 UR18, UR14, UR48, URZ ;  /* 0x000000300e1272a5 */ /* 0x000fe4000f8e00ff */
[----:B------:R-:W-:Y:S02]  /*51b0*/  USEL UR4, UR30, UR38, !UP5 ;  /* 0x000000261e047287 */ /* 0x000fe4000e800000 */
[----:B------:R-:W-:Y:S02]  /*51c0*/  USEL UR7, UR31, UR39, !UP6 ;  /* 0x000000271f077287 */ /* 0x000fe4000f000000 */
[----:B------:R-:W-:Y:S02]  /*51d0*/  UIMAD.WIDE.U32 UR8, UR4, UR22, URZ ;  /* 0x00000016040872a5 */ /* 0x000fe4000f8e00ff */
[----:B------:R-:W-:Y:S01]  /*51e0*/  UIMAD.WIDE.U32 UR10, UR7, UR22, URZ ;  /* 0x00000016070a72a5 */ /* 0x000fe2000f8e00ff */
[----:B------:R-:W-:Y:S02]  /*51f0*/  UMOV UR5, UR17 ;  /* 0x0000001100057c82 */ /* 0x000fe40008000000 */
[----:B------:R-:W-:Y:S03]  /*5200*/  USHF.R.U32.HI UR6, URZ, UR52, UR5 ;  /* 0x00000034ff067299 */ /* 0x000fe60008011605 */
[----:B------:R-:W-:Y:S01]  /*5210*/  UMOV UR5, UR19 ;  /* 0x0000001300057c82 */ /* 0x000fe20008000000 */
[----:B------:R-:W-:Y:S02]  /*5220*/  USEL UR6, UR13, UR6, !UP5 ;  /* 0x000000060d067287 */ /* 0x000fe4000e800000 */
[----:B------:R-:W-:Y:S03]  /*5230*/  USHF.R.U32.HI UR12, URZ, UR49, UR5 ;  /* 0x00000031ff0c7299 */ /* 0x000fe60008011605 */
[----:B------:R-:W-:Y:S02]  /*5240*/  UMOV UR5, UR9 ;  /* 0x0000000900057c82 */ /* 0x000fe40008000000 */
[----:B------:R-:W-:Y:S03]  /*5250*/  @UP4 USHF.R.U32.HI UR4, URZ, UR23, UR5 ;  /* 0x00000017ff044299 */ /* 0x000fe60008011605 */
[----:B------:R-:W-:Y:S01]  /*5260*/  UMOV UR5, UR11 ;  /* 0x0000000b00057c82 */ /* 0x000fe20008000000 */
[----:B------:R-:W-:Y:S02]  /*5270*/  UIMAD UR4, UR45, UR4, URZ ;  /* 0x000000042d0472a4 */ /* 0x000fe4000f8e02ff */
[----:B------:R-:W-:Y:S02]  /*5280*/  @UP4 USHF.R.U32.HI UR7, URZ, UR23, UR5 ;  /* 0x00000017ff074299 */ /* 0x000fe40008011605 */
[----:B------:R-:W-:Y:S02]  /*5290*/  UIMAD.WIDE.U32 UR10, UR6, UR22, URZ ;  /* 0x00000016060a72a5 */ /* 0x000fe4000f8e00ff */
[----:B------:R-:W-:Y:S02]  /*52a0*/  USEL UR5, UR14, UR12, !UP6 ;  /* 0x0000000c0e057287 */ /* 0x000fe4000f000000 */
[----:B------:R-:W-:Y:S02]  /*52b0*/  UIMAD UR8, UR45, UR7, URZ ;  /* 0x000000072d0872a4 */ /* 0x000fe4000f8e02ff */
[----:B------:R-:W-:Y:S03]  /*52c0*/  UISETP.GE.AND UP0, UPT, UR6, UR4, UPT ;  /* 0x000000040600728c */ /* 0x000fe6000bf06270 */
[----:B------:R-:W-:Y:S01]  /*52d0*/  UMOV UR4, UR11 ;  /* 0x0000000b00047c82 */ /* 0x000fe20008000000 */
[----:B------:R-:W-:Y:S02]  /*52e0*/  UISETP.GE.OR UP0, UPT, UR5, UR8, UP0 ;  /* 0x000000080500728c */ /* 0x000fe40008706670 */
[----:B------:R-:W-:Y:S02]  /*52f0*/  USHF.R.U32.HI UR4, URZ, UR23, UR4 ;  /* 0x00000017ff047299 */ /* 0x000fe40008011604 */
[----:B------:R-:W-:Y:S02]  /*5300*/  UIMAD.WIDE.U32 UR8, UR5, UR22, URZ ;  /* 0x00000016050872a5 */ /* 0x000fe4000f8e00ff */
[----:B------:R-:W-:Y:S04]  /*5310*/  USEL UR10, UR6, UR4, !UP4 ;  /* 0x00000004060a7287 */ /* 0x000fe8000e000000 */
[----:B------:R-:W-:Y:S01]  /*5320*/  UIADD3 UR11, UPT, UPT, -UR10, URZ, URZ ;  /* 0x000000ff0a0b7290 */ /* 0x000fe2000fffe1ff */
[----:B------:R-:W-:Y:S02]  /*5330*/  @!UP0 UMOV UR4, UR9 ;  /* 0x0000000900048c82 */ /* 0x000fe40008000000 */
[----:B------:R-:W-:Y:S02]  /*5340*/  @!UP0 USHF.R.U32.HI UR4, URZ, UR23, UR4 ;  /* 0x00000017ff048299 */ /* 0x000fe40008011604 */
[----:B------:R-:W-:Y:S02]  /*5350*/  UIMAD UR8, UR45, UR11, UR6 ;  /* 0x0000000b2d0872a4 */ /* 0x000fe4000f8e0206 */
[----:B------:R-:W-:Y:S04]  /*5360*/  @!UP0 USEL UR4, UR5, UR4, !UP4 ;  /* 0x0000000405048287 */ /* 0x000fe8000e000000 */
[----:B------:R-:W-:Y:S02]  /*5370*/  @!UP0 UIMAD UR7, UR7, UR8, UR4 ;  /* 0x00000008070782a4 */ /* 0x000fe4000f8e0204 */
[----:B------:R-:W-:Y:S02]  /*5380*/  @!UP0 UIADD3 UR9, UPT, UPT, UR10, -UR4, URZ ;  /* 0x800000040a098290 */ /* 0x000fe4000fffe0ff */
[----:B------:R-:W-:Y:S02]  /*5390*/  UIADD3 UR8, UPT, UPT, -UR6, URZ, URZ ;  /* 0x000000ff06087290 */ /* 0x000fe4000fffe1ff */
[----:B------:R-:W-:Y:S02]  /*53a0*/  UIADD3 UR4, UPT, UPT, -UR5, URZ, URZ ;  /* 0x000000ff05047290 */ /* 0x000fe4000fffe1ff */
[----:B------:R-:W-:Y:S03]  /*53b0*/  @!UP0 UIMAD UR6, UR9, UR45, UR5 ;  /* 0x0000002d090682a4 */ /* 0x000fe6000f8e0205 */
[----:B------:R-:W-:Y:S01]  /*53c0*/  @!UP0 UMOV UR5, UR7 ;  /* 0x0000000700058c82 */ /* 0x000fe20008000000 */
[----:B------:R-:W-:Y:S02]  /*53d0*/  UIMAD UR7, UR15, UR4, UR14 ;  /* 0x000000040f0772a4 */ /* 0x000fe4000f8e020e */
[----:B------:R-:W-:Y:S02]  /*53e0*/  UIMAD UR4, UR50, UR8, UR13 ;  /* 0x00000008320472a4 */ /* 0x000fe4000f8e020d */
[----:B------:R-:W-:Y:S02]  /*53f0*/  UIMAD UR14, UR5, UR15, UR7 ;  /* 0x0000000f050e72a4 */ /* 0x000fe4000f8e0207 */
[----:B------:R-:W-:Y:S11]  /*5400*/  UIMAD UR13, UR6, UR50, UR4 ;  /* 0x00000032060d72a4 */ /* 0x000ff6000f8e0204 */
[----:B------:R-:W-:Y:S01]  /*5410*/  @!UPT UIADD3 URZ, UPT, UPT, URZ, URZ, URZ ;  /* 0x000000fffffff290 */ /* 0x000fe2000fffe0ff */
.L_x_97:
[----:B------:R-:W2:Y:S01]  /*5420*/  @!UP3 LDCU.128 UR8, c[0x0][0xb10] ;  /* 0x00016200ff08b7ac */ /* 0x000ea20008000c00 */
[C---:B----4-:R-:W-:Y:S02]  /*5430*/  ISETP.NE.U32.AND P1, PT, R4.reuse, RZ, PT ;  /* 0x000000ff0400720c */ /* 0x050fe40003f25070 */
[----:B------:R-:W-:Y:S02]  /*5440*/  ISETP.NE.U32.AND P0, PT, R4, RZ, PT ;  /* 0x000000ff0400720c */ /* 0x000fe40003f05070 */
[C---:B------:R-:W-:Y:S02]  /*5450*/  ISETP.NE.AND.EX P1, PT, R5.reuse, RZ, PT, P1 ;  /* 0x000000ff0500720c */ /* 0x040fe40003f25310 */
[----:B------:R-:W-:Y:S01]  /*5460*/  ISETP.NE.AND.EX P0, PT, R5, RZ, PT, P0 ;  /* 0x000000ff0500720c */ /* 0x000fe20003f05300 */
[----:B------:R-:W3:Y:S01]  /*5470*/  @!UP3 LDCU UR5, c[0x0][0xb0c] ;  /* 0x00016180ff05b7ac */ /* 0x000ee20008000800 */
[----:B------:R-:W-:Y:S01]  /*5480*/  SHF.L.U32 R9, R15, 0x1f, RZ ;  /* 0x0000001f0f097819 */ /* 0x000fe200000006ff */
[----:B------:R-:W-:Y:S02]  /*5490*/  USHF.L.U32 UR42, UR28, 0x7, URZ ;  /* 0x000000071c2a7899 */ /* 0x000fe400080006ff */
[----:B------:R-:W-:Y:S02]  /*54a0*/  USHF.L.U32 UR43, UR20, 0x6, URZ ;  /* 0x00000006142b7899 */ /* 0x000fe400080006ff */
[----:B--2---:R-:W-:Y:S07]  /*54b0*/  UIMAD.WIDE.U32 UR6, UR14, UR8, URZ ;  /* 0x000000080e0672a5 */ /* 0x004fee000f8e00ff */
[----:B------:R-:W-:Y:S01]  /*54c0*/  @!UP3 UMOV UR4, UR7 ;  /* 0x000000070004bc82 */ /* 0x000fe20008000000 */
[----:B---3--:R-:W-:Y:S02]  /*54d0*/  @!UP3 UISETP.NE.AND UP0, UPT, UR5, 0x1, UPT ;  /* 0x000000010500b88c */ /* 0x008fe4000bf05270 */
[----:B------:R-:W-:Y:S02]  /*54e0*/  @!UP3 USHF.R.U32.HI UR4, URZ, UR9, UR4 ;  /* 0x00000009ff04b299 */ /* 0x000fe40008011604 */
[----:B------:R-:W-:Y:S02]  /*54f0*/  UIMAD.WIDE.U32 UR6, UR13, UR11, URZ ;  /* 0x0000000b0d0672a5 */ /* 0x000fe4000f8e00ff */
[----:B------:R-:W-:Y:S02]  /*5500*/  @!UP3 USEL UR8, UR14, UR4, !UP0 ;  /* 0x000000040e08b287 */ /* 0x000fe4000c000000 */
[----:B------:R-:W-:Y:S03]  /*5510*/  @!UP3 UISETP.NE.AND UP0, UPT, UR10, 0x1, UPT ;  /* 0x000000010a00b88c */ /* 0x000fe6000bf05270 */
[----:B------:R-:W-:Y:S02]  /*5520*/  @!UP3 UMOV UR6, UR7 ;  /* 0x000000070006bc82 */ /* 0x000fe40008000000 */
[----:B------:R-:W2:Y:S02]  /*5530*/  @!UP3 LDCU UR4, c[0x0][0xb20] ;  /* 0x00016400ff04b7ac */ /* 0x000ea40008000800 */
[----:B--2---:R-:W-:Y:S04]  /*5540*/  @!UP3 USHF.R.U32.HI UR6, URZ, UR4, UR6 ;  /* 0x00000004ff06b299 */ /* 0x004fe80008011606 */
[----:B------:R-:W-:Y:S04]  /*5550*/  @!UP3 USEL UR6, UR13, UR6, !UP0 ;  /* 0x000000060d06b287 */ /* 0x000fe8000c000000 */
[----:B------:R-:W-:Y:S02]  /*5560*/  @!UP3 UIADD3 UR4, UPT, UPT, -UR8, UR6, URZ ;  /* 0x000000060804b290 */ /* 0x000fe4000fffe1ff */
[----:B------:R-:W-:Y:S02]  /*5570*/  @!UP3 UIADD3 UR6, UPT, UPT, UR8, -UR6, URZ ;  /* 0x800000060806b290 */ /* 0x000fe4000fffe0ff */
[----:B------:R-:W-:Y:S02]  /*5580*/  @!UP3 UIMAD UR14, UR4, UR5, UR14 ;  /* 0x00000005040eb2a4 */ /* 0x000fe4000f8e020e */
[----:B------:R-:W-:Y:S01]  /*5590*/  @!UP3 UIMAD UR13, UR6, UR10, UR13 ;  /* 0x0000000a060db2a4 */ /* 0x000fe2000f8e020d */
[----:B------:R-:W-:Y:S11]  /*55a0*/  BRA.U UP2, `(.L_x_98) ;  /* 0x0000000102107547 */ /* 0x000ff6000b800000 */
[----:B------:R-:W-:Y:S04]  /*55b0*/  MOV R6, UR46 ;  /* 0x0000002e00067c02 */ /* 0x000fe80008000f00 */
[----:B------:R-:W-:Y:S04]  /*55c0*/  SHF.L.U32 R6, R6, 0x1f, RZ ;  /* 0x0000001f06067819 */ /* 0x000fe800000006ff */
[----:B------:R-:W2:Y:S02]  /*55d0*/  SYNCS.PHASECHK.TRANS64.TRYWAIT P2, [UR21+0x118], R6 ;  /* 0x00011806ff0075a7 */ /* 0x000ea40008041115 */
[----:B--2---:R-:W-:Y:S05]  /*55e0*/  @!P2 BRA `(.L_x_99) ;  /* 0x0000004c0018a947 */ /* 0x004fea0003800000 */
.L_x_98:
[----:B------:R-:W-:Y:S05]  /*55f0*/  @!P1 BRA `(.L_x_100) ;  /* 0x0000000000309947 */ /* 0x000fea0003800000 */
[----:B------:R-:W-:Y:S01]  /*5600*/  ISETP.NE.U32.AND P1, PT, R2, RZ, PT ;  /* 0x000000ff0200720c */ /* 0x000fe20003f25070 */
[----:B------:R-:W2:Y:S01]  /*5610*/  LDCU.64 UR4, c[0x0][0x358] ;  /* 0x00006b00ff0477ac */ /* 0x000ea20008000a00 */
[----:B------:R-:W-:Y:S02]  /*5620*/  IMAD.MOV.U32 R50, RZ, RZ, 0x1 ;  /* 0x00000001ff327424 */ /* 0x000fe400078e00ff */
[----:B------:R-:W-:Y:S11]  /*5630*/  ISETP.NE.AND.EX P1, PT, R3, RZ, PT, P1 ;  /* 0x000000ff0300720c */ /* 0x000ff60003f25310 */
[----:B------:R-:W-:Y:S02]  /*5640*/  @!UPT UIADD3 URZ, UPT, UPT, URZ, URZ, URZ ;  /* 0x000000fffffff290 */ /* 0x000fe4000fffe0ff */
[----:B------:R-:W3:Y:S01]  /*5650*/  @P1 LDC.64 R10, c[0x0][0x888] ;  /* 0x00022200ff0a1b82 */ /* 0x000ee20000000a00 */
[----:B-1----:R-:W-:Y:S04]  /*5660*/  @P1 IMAD R0, R4, UR36, RZ ;  /* 0x0000002404001c24 */ /* 0x002fe8000f8e02ff */
[----:B---3--:R-:W-:Y:S04]  /*5670*/  @P1 IMAD.WIDE R10, R0, 0x4, R10 ;  /* 0x00000004000a1825 */ /* 0x008fe800078e020a */
[----:B------:R-:W-:Y:S01]  /*5680*/  HFMA2 R0, -RZ, RZ, 0, 5.9604644775390625e-08 ;  /* 0x00000001ff007431 */ /* 0x000fe200000001ff */
[----:B--2--5:R2:W5:Y:S04]  /*5690*/  @P1 LDG.E R27, desc[UR4][R10.64] ;  /* 0x000000040a1b1981 */ /* 0x024568000c1e1900 */
[----:B------:R-:W-:Y:S01]  /*56a0*/  @!P1 PRMT R50, R0, 0x7610, R50 ;  /* 0x0000761000329816 */ /* 0x000fe20000000032 */
[----:B--2---:R-:W3:Y:S06]  /*56b0*/  @!P1 LDC R27, c[0x0][0x880] ;  /* 0x00022000ff1b9b82 */ /* 0x004eec0000000800 */
.L_x_100:
[----:B---3-5:R-:W-:Y:S01]  /*56c0*/  @!P0 FSETP.EQ.AND P1, PT, R27, RZ, PT ;  /* 0x000000ff1b00820b */ /* 0x028fe20003f22000 */
[----:B------:R-:W-:Y:S01]  /*56d0*/  @!UPT UIADD3 URZ, UPT, UPT, URZ, URZ, URZ ;  /* 0x000000fffffff290 */ /* 0x000fe2000fffe0ff */
[----:B------:R-:W-:Y:S11]  /*56e0*/  @!P0 BRA `(.L_x_101) ;  /* 0x0000000000188947 */ /* 0x000ff60003800000 */
[----:B------:R-:W-:Y:S02]  /*56f0*/  LOP3.LUT P0, RZ, R50, 0xff, RZ, 0xc0, !PT ;  /* 0x000000ff32ff7812 */ /* 0x000fe4000780c0ff */
[----:B------:R-:W-:Y:S04]  /*5700*/  ISETP.NE.U32.AND P1, PT, R2, RZ, PT ;  /* 0x000000ff0200720c */ /* 0x000fe80003f25070 */
[----:B------:R-:W-:Y:S04]  /*5710*/  ISETP.NE.AND.EX P1, PT, R3, RZ, PT, P1 ;  /* 0x000000ff0300720c */ /* 0x000fe80003f25310 */
[----:B------:R-:W-:Y:S03]  /*5720*/  PLOP3.LUT P1, PT, P1, PT, PT, 0x8, 0x80 ;  /* 0x000000000080781c */ /* 0x000fe60000f2e170 */
[----:B------:R-:W-:Y:S11]  /*5730*/  @P0 FSETP.EQ.AND P1, PT, R27, RZ, PT ;  /* 0x000000ff1b00020b */ /* 0x000ff60003f22000 */
[----:B------:R-:W-:Y:S02]  /*5740*/  @!UPT UIADD3 URZ, UPT, UPT, URZ, URZ, URZ ;  /* 0x000000fffffff290 */ /* 0x000fe4000fffe0ff */
.L_x_101:
[----:B------:R-:W2:Y:S01]  /*5750*/  SYNCS.PHASECHK.TRANS64.TRYWAIT P2, [UR21+0xf0], R9 ;  /* 0x0000f009ff0075a7 */ /* 0x000ea20008041115 */
[----:B------:R-:W-:Y:S04]  /*5760*/  ELECT P0, URZ, PT ;  /* 0x0000000000ff782f */ /* 0x000fe80003800000 */
[----:B------:R-:W-:Y:S11]  /*5770*/  PLOP3.LUT P1, PT, P1, P0, PT, 0xf2, 0x2f ;  /* 0x00000000002f781c */ /* 0x000ff60000f21e72 */
[----:B------:R-:W-:Y:S02]  /*5780*/  @!UPT UIADD3 URZ, UPT, UPT, URZ, URZ, URZ ;  /* 0x000000fffffff290 */ /* 0x000fe4000fffe0ff */
[----:B------:R-:W-:Y:S05]  /*5790*/  @!P1 IADD3 R8, P0, PT, R16, 0x580, RZ ;  /* 0x0000058010089810 */ /* 0x000fea0007f1e0ff */
[----:B-1----:R-:W-:Y:S01]  /*57a0*/  @!P1 IMAD.X R6, RZ, RZ, R17, P0 ;  /* 0x000000ffff069224 */ /* 0x002fe200000e0611 */
[----:B--2---:R-:W-:Y:S07]  /*57b0*/  @!P2 BRA `(.L_x_102) ;  /* 0x0000004800bca947 */ /* 0x004fee0003800000 */
.L_x_210:
[----:B------:R-:W-:Y:S01]  /*57c0*/  @!P1 R2UR UR5, R8 ;  /* 0x00000000080592ca */ /* 0x000fe200000e0000 */
[----:B------:R-:W-:Y:S01]  /*57d0*/  VOTEU.ALL UP0, P1 ;  /* 0x0000000000ff7886 */ /* 0x000fe20000800000 */
[----:B------:R-:W-:Y:S01]  /*57e0*/  @!P1 R2UR UR4, R6 ;  /* 0x00000000060492ca */ /* 0x000fe200000e0000 */
[----:B------:R-:W-:Y:S01]  /*57f0*/  UMOV UR16, 0x0 ;  /* 0x0000000000107882 */ /* 0x000fe20000000000 */
[----:B------:R-:W-:Y:S01]  /*5800*/  UMOV UR17, 0x10000000 ;  /* 0x1000000000117882 */ /* 0x000fe20000000000 */
[----:B------:R-:W-:Y:S01]  /*5810*/  UMOV UR44, UR36 ;  /* 0x00000024002c7c82 */ /* 0x000fe20008000000 */
[----:B------:R-:W-:Y:S01]  /*5820*/  @!UP0 UIADD3 UR40, UPT, UPT, UR21, 0x200, URZ ;  /* 0x0000020015288890 */ /* 0x000fe2000fffe0ff */
[----:B-1----:R-:W-:Y:S01]  /*5830*/  @!P1 IMAD.MOV.U32 R0, RZ, RZ, 0x1000 ;  /* 0x00001000ff009424 */ /* 0x002fe200078e00ff */
[----:B------:R-:W-:Y:S01]  /*5840*/  @!UP0 UIADD3 UR10, UPT, UPT, UR42, 0x40, URZ ;  /* 0x000000402a0a8890 */ /* 0x000fe2000fffe0ff */
[----:B------:R-:W-:Y:S01]  /*5850*/  @!P1 IADD3 R8, P0, PT, R16, 0x580, RZ ;  /* 0x0000058010089810 */ /* 0x000fe20007f1e0ff */
[----:B------:R-:W-:Y:S01]  /*5860*/  @!UP0 UIADD3 UR8, UPT, UPT, UR21, 0xa00, URZ ;  /* 0x00000a0015088890 */ /* 0x000fe2000fffe0ff */
[----:B------:R-:W-:Y:S02]  /*5870*/  VOTEU.ALL UP0, P1 ;  /* 0x0000000000ff7886 */ /* 0x000fe40000800000 */
[----:B------:R-:W-:Y:S01]  /*5880*/  IMAD.U32 R10, RZ, RZ, UR5 ;  /* 0x00000005ff0a7e24 */ /* 0x000fe2000f8e00ff */
[----:B------:R-:W-:Y:S01]  /*5890*/  UMOV UR9, UR41 ;  /* 0x0000002900097c82 */ /* 0x000fe20008000000 */
[----:B------:R-:W-:Y:S01]  /*58a0*/  IMAD.U32 R11, RZ, RZ, UR4 ;  /* 0x00000004ff0b7e24 */ /* 0x000fe2000f8e00ff */
[----:B------:R-:W-:Y:S01]  /*58b0*/  UMOV UR11, UR43 ;  /* 0x0000002b000b7c82 */ /* 0x000fe20008000000 */
[----:B------:R-:W-:Y:S01]  /*58c0*/  UMOV UR12, UR36 ;  /* 0x00000024000c7c82 */ /* 0x000fe20008000000 */
[----:B------:R-:W-:Y:S01]  /*58d0*/  @!P1 R2UR UR4, R10 ;  /* 0x000000000a0492ca */ /* 0x000fe200000e0000 */
[----:B------:R-:W-:Y:S01]  /*58e0*/  UPRMT UR6, UR47, 0x654, UR41 ;  /* 0x000006542f067896 */ /* 0x000fe20008000029 */
[----:B------:R-:W-:Y:S01]  /*58f0*/  @!P1 R2UR UR5, R11 ;  /* 0x000000000b0592ca */ /* 0x000fe200000e0000 */
[----:B------:R-:W-:Y:S11]  /*5900*/  @!P1 IMAD.X R6, RZ, RZ, R17, P0 ;  /* 0x000000ffff069224 */ /* 0x000ff600000e0611 */
[----:B------:R-:W-:Y:S01]  /*5910*/  @!UPT UIADD3 URZ, UPT, UPT, URZ, URZ, URZ ;  /* 0x000000fffffff290 */ /* 0x000fe2000fffe0ff */
[----:B------:R1:W-:Y:S01]  /*5920*/  @!UP0 UTMALDG.3D [UR40], [UR4], desc[UR16] ;  /* 0x00001028040085b4 */ /* 0x0003e20008011000 */
[----:B------:R-:W-:Y:S05]  /*5930*/  VOTEU.ALL UP0, P1 ;  /* 0x0000000000ff7886 */ /* 0x000fea0000800000 */
[----:B------:R1:W-:Y:S01]  /*5940*/  @!UP0 UTMALDG.3D [UR8], [UR4], desc[UR16] ;  /* 0x00001008040085b4 */ /* 0x0003e20008011000 */
[----:B------:R1:W-:Y:S01]  /*5950*/  @!P1 SYNCS.ARRIVE.TRANS64.RED.A0TR RZ, [UR21+0xd0], R0 ;  /* 0x0000d000ffff99a7 */ /* 0x0003e20008300415 */
[----:B------:R-:W-:Y:S01]  /*5960*/  SYNCS.ARRIVE.TRANS64.RED.A1T0 RZ, [UR6], RZ ;  /* 0x000000ffffff79a7 */ /* 0x000fe20008100406 */
[----:B------:R-:W2:Y:S02]  /*5970*/  SYNCS.PHASECHK.TRANS64.TRYWAIT P2, [UR21+0xf8], R9 ;  /* 0x0000f809ff0075a7 */ /* 0x000ea40008041115 */
[----:B-12---:R-:W-:Y:S05]  /*5980*/  @!P2 BRA `(.L_x_103) ;  /* 0x000000480060a947 */ /* 0x006fea0003800000 */
.L_x_212:
        /* <DEDUP_REMOVED lines=10> */
[----:B------:R-:W-:Y:S02]  /*5a30*/  @!UP0 UIADD3 UR10, UPT, UPT, UR42, 0x50, URZ ;  /* 0x000000502a0a8890 */ /* 0x000fe4000fffe0ff */
[----:B------:R-:W-:Y:S01]  /*5a40*/  @!UP0 UIADD3 UR8, UPT, UPT, UR21, 0x1a00, URZ ;  /* 0x00001a0015088890 */ /* 0x000fe2000fffe0ff */
[----:B------:R-:W-:Y:S01]  /*5a50*/  IMAD.U32 R10, RZ, RZ, UR5 ;  /* 0x00000005ff0a7e24 */ /* 0x000fe2000f8e00ff */
[----:B------:R-:W-:Y:S01]  /*5a60*/  VOTEU.ALL UP0, P1 ;  /* 0x0000000000ff7886 */ /* 0x000fe20000800000 */
[----:B------:R-:W-:Y:S01]  /*5a70*/  IMAD.U32 R11, RZ, RZ, UR4 ;  /* 0x00000004ff0b7e24 */ /* 0x000fe2000f8e00ff */
[----:B------:R-:W-:Y:S01]  /*5a80*/  UMOV UR9, UR33 ;  /* 0x0000002100097c82 */ /* 0x000fe20008000000 */
[----:B------:R-:W-:Y:S01]  /*5a90*/  UMOV UR11, UR43 ;  /* 0x0000002b000b7c82 */ /* 0x000fe20008000000 */
[----:B------:R-:W-:Y:S01]  /*5aa0*/  @!P1 R2UR UR4, R10 ;  /* 0x000000000a0492ca */ /* 0x000fe200000e0000 */
[----:B------:R-:W-:Y:S01]  /*5ab0*/  UMOV UR12, UR36 ;  /* 0x00000024000c7c82 */ /* 0x000fe20008000000 */
[----:B------:R-:W-:Y:S01]  /*5ac0*/  @!P1 R2UR UR5, R11 ;  /* 0x000000000b0592ca */ /* 0x000fe200000e0000 */
[----:B------:R-:W-:Y:S01]  /*5ad0*/  UPRMT UR6, UR47, 0x654, UR33 ;  /* 0x000006542f067896 */ /* 0x000fe20008000021 */
[----:B------:R-:W-:Y:S11]  /*5ae0*/  @!P1 IMAD.X R6, RZ, RZ, R17, P0 ;  /* 0x000000ffff069224 */ /* 0x000ff600000e0611 */
[----:B------:R1:W-:Y:S01]  /*5af0*/  @!UP0 UTMALDG.3D [UR32], [UR4], desc[UR16] ;  /* 0x00001020040085b4 */ /* 0x0003e20008011000 */
[----:B------:R-:W-:Y:S05]  /*5b00*/  VOTEU.ALL UP0, P1 ;  /* 0x0000000000ff7886 */ /* 0x000fea0000800000 */
[----:B------:R1:W-:Y:S01]  /*5b10*/  @!UP0 UTMALDG.3D [UR8], [UR4], desc[UR16] ;  /* 0x00001008040085b4 */ /* 0x0003e20008011000 */
[----:B------:R1:W-:Y:S01]  /*5b20*/  @!P1 SYNCS.ARRIVE.TRANS64.RED.A0TR RZ, [UR21+0xd8], R0 ;  /* 0x0000d800ffff99a7 */ /* 0x0003e20008300415 */
[----:B------:R-:W-:Y:S01]  /*5b30*/  SYNCS.ARRIVE.TRANS64.RED.A1T0 RZ, [UR6], RZ ;  /* 0x000000ffffff79a7 */ /* 0x000fe20008100406 */
[----:B------:R-:W2:Y:S02]  /*5b40*/  SYNCS.PHASECHK.TRANS64.TRYWAIT P2, [UR21+0x100], R9 ;  /* 0x00010009ff0075a7 */ /* 0x000ea40008041115 */
[----:B-12---:R-:W-:Y:S05]  /*5b50*/  @!P2 BRA `(.L_x_104) ;  /* 0x000000480004a947 */ /* 0x006fea0003800000 */
.L_x_214:
        /* <DEDUP_REMOVED lines=9> */
[----:B------:R-:W-:Y:S01]  /*5bf0*/  VIADD R14, R14, 0x1 ;  /* 0x000000010e0e7836 */ /* 0x000fe20000000000 */
        /* <DEDUP_REMOVED lines=10> */
[----:B------:R-:W-:Y:S01]  /*5ca0*/  UMOV UR12, UR36 ;  /* 0x00000024000c7c82 */ /* 0x000fe20008000000 */
[----:B------:R-:W-:Y:S11]  /*5cb0*/  UPRMT UR6, UR47, 0x654, UR25 ;  /* 0x000006542f067896 */ /* 0x000ff60008000019 */
[----:B------:R1:W-:Y:S01]  /*5cc0*/  @!UP0 UTMALDG.3D [UR24], [UR4], desc[UR16] ;  /* 0x00001018040085b4 */ /* 0x0003e20008011000 */
[----:B------:R-:W-:Y:S05]  /*5cd0*/  VOTEU.ALL UP0, P1 ;  /* 0x0000000000ff7886 */ /* 0x000fea0000800000 */
[----:B------:R1:W-:Y:S01]  /*5ce0*/  @!UP0 UTMALDG.3D [UR8], [UR4], desc[UR16] ;  /* 0x00001008040085b4 */ /* 0x0003e20008011000 */
[----:B------:R1:W-:Y:S01]  /*5cf0*/  @!P1 SYNCS.ARRIVE.TRANS64.RED.A0TR RZ, [UR21+0xe0], R0 ;  /* 0x0000e000ffff99a7 */ /* 0x0003e20008300415 */
[----:B------:R-:W-:Y:S01]  /*5d00*/  SYNCS.ARRIVE.TRANS64.RED.A1T0 RZ, [UR6], RZ ;  /* 0x000000ffffff79a7 */ /* 0x000fe20008100406 */
[----:B------:R-:W2:Y:S02]  /*5d10*/  SYNCS.PHASECHK.TRANS64.TRYWAIT P0, [UR21+0x108], R9 ;  /* 0x00010809ff0075a7 */ /* 0x000ea40008001115 */
[----:B-12---:R-:W-:Y:S05]  /*5d20*/  @!P0 BRA `(.L_x_105) ;  /* 0x0000004400a88947 */ /* 0x006fea0003800000 */
.L_x_216:
[----:B------:R-:W-:Y:S01]  /*5d30*/  UPLOP3.LUT UP2, UPT, UPT, UPT, UPT, 0x80, 0x8 ;  /* 0x000000000008789c */ /* 0x000fe20003f4f070 */
[----:B------:R-:W-:Y:S01]  /*5d40*/  @!P1 IADD3 R6, P0, PT, R16, 0x580, RZ ;  /* 0x0000058010069810 */ /* 0x000fe20007f1e0ff */
[----:B------:R-:W-:Y:S01]  /*5d50*/  UMOV UR6, 0x0 ;  /* 0x0000000000067882 */ /* 0x000fe20000000000 */
[----:B------:R-:W-:Y:S01]  /*5d60*/  UMOV UR7, 0x10000000 ;  /* 0x1000000000077882 */ /* 0x000fe20000000000 */
[----:B------:R-:W-:Y:S01]  /*5d70*/  VOTEU.ALL UP0, P1 ;  /* 0x0000000000ff7886 */ /* 0x000fe20000800000 */
[----:B------:R-:W-:Y:S01]  /*5d80*/  @!P1 R2UR UR5, R6 ;  /* 0x00000000060592ca */ /* 0x000fe200000e0000 */
[----:B-1----:R-:W-:Y:S01]  /*5d90*/  @!P1 IMAD.X R0, RZ, RZ, R17, P0 ;  /* 0x000000ffff009224 */ /* 0x002fe200000e0611 */
[----:B------:R-:W-:Y:S01]  /*5da0*/  UMOV UR19, UR43 ;  /* 0x0000002b00137c82 */ /* 0x000fe20008000000 */
[----:B------:R-:W-:Y:S01]  /*5db0*/  UMOV UR20, UR36 ;  /* 0x0000002400147c82 */ /* 0x000fe20008000000 */
[----:B------:R-:W-:Y:S01]  /*5dc0*/  @!UP0 UIADD3 UR18, UPT, UPT, UR42, 0x30, URZ ;  /* 0x000000302a128890 */ /* 0x000fe2000fffe0ff */
[----:B------:R-:W-:Y:S01]  /*5dd0*/  R2UR UR24, R52 ;  /* 0x00000000341872ca */ /* 0x000fe200000e0000 */
[----:B------:R-:W-:Y:S01]  /*5de0*/  @!UP0 UIADD3 UR16, UPT, UPT, UR21, 0x3200, URZ ;  /* 0x0000320015108890 */ /* 0x000fe2000fffe0ff */
[----:B------:R-:W-:Y:S01]  /*5df0*/  @!P1 R2UR UR4, R0 ;  /* 0x00000000000492ca */ /* 0x000fe200000e0000 */
[----:B------:R-:W-:Y:S01]  /*5e00*/  @!UP0 UIADD3 UR17, UPT, UPT, UR21, 0xe8, URZ ;  /* 0x000000e815118890 */ /* 0x000fe2000fffe0ff */
[----:B------:R-:W-:Y:S01]  /*5e10*/  ISETP.NE.AND P0, PT, R14, 0x2, PT ;  /* 0x000000020e00780c */ /* 0x000fe20003f05270 */
[----:B------:R-:W-:Y:S01]  /*5e20*/  @!UP0 UIADD3 UR10, UPT, UPT, UR42, 0x70, URZ ;  /* 0x000000702a0a8890 */ /* 0x000fe2000fffe0ff */
[----:B------:R-:W-:Y:S01]  /*5e30*/  LOP3.LUT R15, R15, 0x1, RZ, 0x3c, !PT ;  /* 0x000000010f0f7812 */ /* 0x000fe200078e3cff */
[----:B------:R-:W-:Y:S01]  /*5e40*/  @!UP0 UIADD3 UR8, UPT, UPT, UR21, 0x3a00, URZ ;  /* 0x00003a0015088890 */ /* 0x000fe2000fffe0ff */
[----:B------:R-:W-:Y:S01]  /*5e50*/  IMAD.U32 R8, RZ, RZ, UR5 ;  /* 0x00000005ff087e24 */ /* 0x000fe2000f8e00ff */
[----:B------:R-:W-:Y:S01]  /*5e60*/  VOTEU.ALL UP0, P1 ;  /* 0x0000000000ff7886 */ /* 0x000fe20000800000 */
[----:B------:R-:W-:Y:S01]  /*5e70*/  UMOV UR11, UR43 ;  /* 0x0000002b000b7c82 */ /* 0x000fe20008000000 */
[----:B------:R-:W-:Y:S01]  /*5e80*/  UMOV UR12, UR36 ;  /* 0x00000024000c7c82 */ /* 0x000fe20008000000 */
[----:B------:R-:W-:Y:S01]  /*5e90*/  UMOV UR9, UR17 ;  /* 0x0000001100097c82 */ /* 0x000fe20008000000 */
[----:B------:R-:W-:Y:S01]  /*5ea0*/  SEL R0, RZ, 0x1, P0 ;  /* 0x00000001ff007807 */ /* 0x000fe20000000000 */
[----:B------:R-:W-:Y:S01]  /*5eb0*/  UIADD3 UR28, UPT, UPT, UR13, UR24, URZ ;  /* 0x000000180d1c7290 */ /* 0x000fe2000fffe0ff */
[----:B------:R-:W-:Y:S01]  /*5ec0*/  IMAD.U32 R9, RZ, RZ, UR4 ;  /* 0x00000004ff097e24 */ /* 0x000fe2000f8e00ff */
[----:B------:R-:W-:Y:S01]  /*5ed0*/  @!P1 R2UR UR4, R8 ;  /* 0x00000000080492ca */ /* 0x000fe200000e0000 */
[----:B------:R-:W-:Y:S01]  /*5ee0*/  UMOV UR36, UR29 ;  /* 0x0000001d00247c82 */ /* 0x000fe20008000000 */
[----:B------:R-:W-:Y:S02]  /*5ef0*/  LOP3.LUT R13, R13, R0, RZ, 0x3c, !PT ;  /* 0x000000000d0d7212 */ /* 0x000fe400078e3cff */
[----:B------:R-:W-:Y:S02]  /*5f00*/  @!P1 R2UR UR5, R9 ;  /* 0x00000000090592ca */ /* 0x000fe400000e0000 */
[----:B------:R-:W-:Y:S11]  /*5f10*/  SEL R14, R14, RZ, P0 ;  /* 0x000000ff0e0e7207 */ /* 0x000ff60000000000 */
[----:B------:R1:W-:Y:S01]  /*5f20*/  @!UP0 UTMALDG.3D [UR16], [UR4], desc[UR6] ;  /* 0x00000610040085b4 */ /* 0x0003e20008011000 */
[----:B------:R-:W-:Y:S05]  /*5f30*/  VOTEU.ALL UP0, P1 ;  /* 0x0000000000ff7886 */ /* 0x000fea0000800000 */
[----:B------:R2:W-:Y:S01]  /*5f40*/  @!UP0 UTMALDG.3D [UR8], [UR4], desc[UR6] ;  /* 0x00000608040085b4 */ /* 0x0005e20008011000 */
[----:B------:R2:W-:Y:S01]  /*5f50*/  @!P1 SYNCS.ARRIVE.TRANS64.RED.A0TR RZ, [UR21+0xe8], R7 ;  /* 0x0000e807ffff99a7 */ /* 0x0005e20008300415 */
[----:B------:R-:W-:Y:S01]  /*5f60*/  SYNCS.ARRIVE.TRANS64.RED.A1T0 RZ, [UR37], RZ ;  /* 0x000000ffffff79a7 */ /* 0x000fe20008100425 */
[----:B-1----:R-:W-:Y:S01]  /*5f70*/  UIADD3 UR20, UPT, UPT, UR14, UR63, URZ ;  /* 0x0000003f0e147290 */ /* 0x002fe2000fffe0ff */
[----:B------:R-:W-:Y:S11]  /*5f80*/  BRA.U UP1, `(.L_x_106) ;  /* 0xfffffff101047547 */ /* 0x000ff6000b83ffff */
[----:B------:R-:W-:-:S04]  /*5f90*/  SHF.L.U32 R2, R15, 0x1f, RZ ;  /* 0x0000001f0f027819 */ /* 0x000fc800000006ff */
[----:B------:R-:W1:Y:S02]  /*5fa0*/  SYNCS.PHASECHK.TRANS64.TRYWAIT P0, [UR21+0xf0], R2 ;  /* 0x0000f002ff0075a7 */ /* 0x000e640008001115 */
[----:B-1----:R-:W-:Y:S05]  /*5fb0*/  @!P0 BRA `(.L_x_107) ;  /* 0x00000044001c8947 */ /* 0x002fea0003800000 */
.L_x_218:
[----:B------:R-:W3:Y:S02]  /*5fc0*/  SYNCS.PHASECHK.TRANS64.TRYWAIT P0, [UR21+0xf8], R2 ;  /* 0x0000f802ff0075a7 */ /* 0x000ee40008001115 */
[----:B---3--:R-:W-:Y:S05]  /*5fd0*/  @!P0 BRA `(.L_x_108) ;  /* 0x00000044002c8947 */ /* 0x008fea0003800000 */
.L_x_220:
[----:B------:R-:W3:Y:S02]  /*5fe0*/  SYNCS.PHASECHK.TRANS64.TRYWAIT P0, [UR21+0x100], R2 ;  /* 0x00010002ff0075a7 */ /* 0x000ee40008001115 */
[----:B---3--:R-:W-:Y:S05]  /*5ff0*/  @!P0 BRA `(.L_x_109) ;  /* 0x00000044003c8947 */ /* 0x008fea0003800000 */
.L_x_222:
[----:B-1----:R-:W-:-:S07]  /*6000*/  MOV R0, UR21 ;  /* 0x0000001500007c02 */ /* 0x002fce0008000f00 */
.L_x_110:
[----:B-1----:R-:W-:-:S04]  /*6010*/  SHF.L.U32 R2, R15, 0x1f, RZ ;  /* 0x0000001f0f027819 */ /* 0x002fc800000006ff */
[----:B------:R1:W3:Y:S03]  /*6020*/  SYNCS.PHASECHK.TRANS64.TRYWAIT P0, [R0+URZ+0x108], R2 ;  /* 0x00010802000075a7 */ /* 0x0002e600080011ff */
[----:B---3--:R-:W-:Y:S05]  /*6030*/  @!P0 NANOSLEEP.SYNCS 0x989680 ;  /* 0x009896800000895d */ /* 0x008fea0003900000 */
[----:B------:R-:W3:Y:S02]  /*6040*/  @!P0 SYNCS.PHASECHK.TRANS64 P0, [R0+URZ+0x108], R2 ;  /* 0x00010802000085a7 */ /* 0x000ee400080010ff */
[----:B--23--:R-:W-:Y:S05]  /*6050*/  @P0 EXIT ;  /* 0x000000000000094d */ /* 0x00cfea0003800000 */
[----:B------:R-:W-:Y:S05]  /*6060*/  BRA `(.L_x_110) ;  /* 0xfffffffc00e87947 */ /* 0x000fea000383ffff */
.L_x_95:
[----:B------:R-:W-:-:S06]  /*6070*/  UISETP.GE.AND UP0, UPT, UR25, 0x4, UPT ;  /* 0x000000041900788c */ /* 0x000fcc000bf06270 */
[----:B------:R-:W-:-:S13]  /*6080*/  PLOP3.LUT P0, PT, PT, PT, UP0, 0x80, 0x8 ;  /* 0x000000000008781c */ /* 0x000fda0003f0f008 */
[----:B------:R-:W-:Y:S05]  /*6090*/  @!P0 EXIT ;  /* 0x000000000000894d */ /* 0x000fea0003800000 */
[----:B------:R-:W-:Y:S01]  /*60a0*/  BAR.SYNC.DEFER_BLOCKING 0x6, 0xa0 ;  /* 0x0182800000007b1d */ /* 0x000fe20000010000 */
[----:B------:R-:W-:Y:S01]  /*60b0*/  IMAD.SHL.U32 R49, R61, 0x10, RZ ;  /* 0x000000103d317824 */ /* 0x000fe200078e00ff */
[----:B------:R-:W-:Y:S01]  /*60c0*/  CS2R R58, SRZ ;  /* 0x00000000003a7805 */ /* 0x000fe2000001ff00 */
[----:B------:R-:W-:Y:S02]  /*60d0*/  IMAD.SHL.U32 R5, R51, 0x200, RZ ;  /* 0x0000020033057824 */ /* 0x000fe400078e00ff */
[----:B------:R-:W-:Y:S01]  /*60e0*/  IMAD.U32 R23, R61, 0x10000, RZ ;  /* 0x000100003d177824 */ /* 0x000fe200078e00ff */
[----:B------:R-:W-:Y:S01]  /*60f0*/  UMOV UR43, 0x400 ;  /* 0x00000400002b7882 */ /* 0x000fe20000000000 */
[----:B------:R-:W-:Y:S01]  /*6100*/  LOP3.LUT R48, R49, 0x5b0, RZ, 0xc0, !PT ;  /* 0x000005b031307812 */ /* 0x000fe200078ec0ff */
[----:B------:R-:W-:Y:S01]  /*6110*/  ULEA UR43, UR47, UR43, 0x18 ;  /* 0x0000002b2f2b7291 */ /* 0x000fe2000f8ec0ff */
[----:B------:R-:W1:Y:S01]  /*6120*/  LDC.64 R44, c[0x0][0x888] ;  /* 0x00022200ff2c7b82 */ /* 0x000e620000000a00 */
[----:B------:R-:W-:Y:S01]  /*6130*/  IMAD.SHL.U32 R4, R61, 0x2, RZ ;  /* 0x000000023d047824 */ /* 0x000fe200078e00ff */
[----:B------:R-:W-:Y:S01]  /*6140*/  LOP3.LUT R48, R48, 0x200, R5, 0xf8, !PT ;  /* 0x0000020030307812 */ /* 0x000fe200078ef805 */
[----:B------:R-:W-:Y:S01]  /*6150*/  IMAD.SHL.U32 R5, R51, 0x200000, RZ ;  /* 0x0020000033057824 */ /* 0x000fe200078e00ff */
[C---:B------:R-:W-:Y:S01]  /*6160*/  LOP3.LUT R6, R49.reuse, 0x40, RZ, 0xc0, !PT ;  /* 0x0000004031067812 */ /* 0x040fe200078ec0ff */
[----:B------:R-:W-:Y:S01]  /*6170*/  UIADD3 UR4, UPT, UPT, UR43, 0x200, URZ ;  /* 0x000002002b047890 */ /* 0x000fe2000fffe0ff */
[----:B------:R-:W-:Y:S01]  /*6180*/  LOP3.LUT P0, RZ, R49, 0x40, RZ, 0xc0, !PT ;  /* 0x0000004031ff7812 */ /* 0x000fe2000780c0ff */
[----:B------:R-:W-:Y:S01]  /*6190*/  IMAD.MOV.U32 R60, RZ, RZ, 0x1 ;  /* 0x00000001ff3c7424 */ /* 0x000fe200078e00ff */
[----:B------:R-:W2:Y:S01]  /*61a0*/  LDC.64 R46, c[0x0][0x890] ;  /* 0x00022400ff2e7b82 */ /* 0x000ea20000000a00 */
[----:B------:R-:W-:Y:S01]  /*61b0*/  LOP3.LUT R5, R5, 0x200000, RZ, 0xc0, !PT ;  /* 0x0020000005057812 */ /* 0x000fe200078ec0ff */
[----:B------:R-:W-:Y:S01]  /*61c0*/  IMAD.MOV.U32 R22, RZ, RZ, RZ ;  /* 0x000000ffff167224 */ /* 0x000fe200078e00ff */
[----:B------:R-:W-:Y:S01]  /*61d0*/  LOP3.LUT R4, R6, 0x8, R4, 0xf8, !PT ;  /* 0x0000000806047812 */ /* 0x000fe200078ef804 */
[----:B------:R-:W-:Y:S01]  /*61e0*/  IMAD.MOV.U32 R56, RZ, RZ, RZ ;  /* 0x000000ffff387224 */ /* 0x000fe200078e00ff */
[----:B------:R-:W-:Y:S01]  /*61f0*/  LOP3.LUT R23, R5, 0x400000, R23, 0xf8, !PT ;  /* 0x0040000005177812 */ /* 0x000fe200078ef817 */
[----:B------:R-:W-:Y:S01]  /*6200*/  IMAD.U32 R53, RZ, RZ, UR4 ;  /* 0x00000004ff357e24 */ /* 0x000fe2000f8e00ff */
[----:B------:R-:W3:Y:S01]  /*6210*/  LDS R0, [UR43+0x1d0] ;  /* 0x0001d02bff007984 */ /* 0x000ee20008000800 */
[----:B------:R-:W4:Y:S01]  /*6220*/  LDC.64 R42, c[0x0][0x8b0] ;  /* 0x00022c00ff2a7b82 */ /* 0x000f220000000a00 */
[----:B------:R-:W-:Y:S01]  /*6230*/  LOP3.LUT R48, R48, R4, RZ, 0xfc, !PT ;  /* 0x0000000430307212 */ /* 0x000fe200078efcff */
[----:B------:R-:W1:Y:S01]  /*6240*/  LDCU UR60, c[0x0][0x370] ;  /* 0x00006e00ff3c77ac */ /* 0x000e620008000800 */
[----:B------:R-:W-:Y:S01]  /*6250*/  LOP3.LUT R61, R61, 0x60, RZ, 0xc0, !PT ;  /* 0x000000603d3d7812 */ /* 0x000fe200078ec0ff */
[----:B------:R-:W1:Y:S04]  /*6260*/  LDCU UR42, c[0x0][0xb0c] ;  /* 0x00016180ff2a77ac */ /* 0x000e680008000800 */
[----:B------:R-:W1:Y:S01]  /*6270*/  LDC.64 R40, c[0x0][0x8a8] ;  /* 0x00022a00ff287b82 */ /* 0x000e620000000a00 */
[----:B------:R-:W1:Y:S01]  /*6280*/  LDCU UR39, c[0x0][0xb30] ;  /* 0x00016600ff2777ac */ /* 0x000e620008000800 */
[----:B------:R-:W1:Y:S01]  /*6290*/  LDCU.64 UR54, c[0x0][0x888] ;  /* 0x00011100ff3677ac */ /* 0x000e620008000a00 */
[----:B------:R-:W1:Y:S01]  /*62a0*/  LDCU.64 UR40, c[0x0][0xb28] ;  /* 0x00016500ff2877ac */ /* 0x000e620008000a00 */
[----:B------:R-:W1:Y:S01]  /*62b0*/  LDCU.128 UR56, c[0x0][0xb10] ;  /* 0x00016200ff3877ac */ /* 0x000e620008000c00 */
[----:B------:R-:W1:Y:S01]  /*62c0*/  LDCU UR53, c[0x0][0x374] ;  /* 0x00006e80ff3577ac */ /* 0x000e620008000800 */
[----:B------:R-:W-:Y:S01]  /*62d0*/  UMOV UR52, URZ ;  /* 0x000000ff00347c82 */ /* 0x000fe20008000000 */
[----:B------:R-:W-:Y:S01]  /*62e0*/  UMOV UR46, URZ ;  /* 0x000000ff002e7c82 */ /* 0x000fe20008000000 */
[----:B---3--:R-:W-:Y:S01]  /*62f0*/  IMAD.IADD R23, R0, 0x1, R23 ;  /* 0x0000000100177824 */ /* 0x008fe200078e0217 */
[----:B--2---:R-:W-:-:S07]  /*6300*/  P2R R0, PR, RZ, 0x1 ;  /* 0x00000001ff007803 */ /* 0x004fce0000000000 */
.L_x_154:
[----:B------:R-:W-:Y:S02]  /*6310*/  LEA R3, R56, UR43, 0x3 ;  /* 0x0000002b38037c11 */ /* 0x000fe4000f8e18ff */
[----:B------:R-:W-:Y:S02]  /*6320*/  SHF.L.U32 R0, R58, 0x1f, RZ ;  /* 0x0000001f3a007819 */ /* 0x000fe400000006ff */
[----:B-1----:R-:W-:Y:S02]  /*6330*/  LEA R4, R56, UR43, 0x4 ;  /* 0x0000002b38047c11 */ /* 0x002fe4000f8e20ff */
[----:B------:R-:W2:Y:S02]  /*6340*/  SYNCS.PHASECHK.TRANS64.TRYWAIT P0, [R3+URZ+0x120], R0 ;  /* 0x00012000030075a7 */ /* 0x000ea400080011ff */
[----:B--2---:R-:W-:Y:S05]  /*6350*/  @!P0 BRA `(.L_x_111) ;  /* 0x00000040007c8947 */ /* 0x004fea0003800000 */
.L_x_223:
        /* <DEDUP_REMOVED lines=11> */
[----:B------:R-:W-:Y:S01]  /*6410*/  PLOP3.LUT P0, PT, PT, PT, UP1, 0x80, 0x8 ;  /* 0x000000000008781c */ /* 0x000fe20003f0f018 */
[----:B------:R-:W-:Y:S11]  /*6420*/  UP2UR UR62, UPR, URZ, 0x2 ;  /* 0x00000002ff3e7883 */ /* 0x000ff60008000000 */
[----:B------:R-:W-:Y:S01]  /*6430*/  @!UPT UIADD3 URZ, UPT, UPT, URZ, URZ, URZ ;  /* 0x000000fffffff290 */ /* 0x000fe2000fffe0ff */
        /* <DEDUP_REMOVED lines=13> */
[----:B------:R-:W2:Y:S01]  /*6510*/  LDCU UR12, c[0x0][0xb20] ;  /* 0x00016400ff0c77ac */ /* 0x000ea20008000800 */
[----:B------:R-:W-:Y:S02]  /*6520*/  UIMAD.WIDE.U32 UR4, UR53, UR59, URZ ;  /* 0x0000003b350472a5 */ /* 0x000fe4000f8e00ff */
[----:B------:R-:W-:Y:S02]  /*6530*/  UIMAD.WIDE.U32 UR6, UR60, UR56, URZ ;  /* 0x000000383c0672a5 */ /* 0x000fe4000f8e00ff */
[----:B------:R-:W-:Y:S02]  /*6540*/  UISETP.NE.AND UP0, UPT, UR58, 0x1, UPT ;  /* 0x000000013a00788c */ /* 0x000fe4000bf05270 */
[----:B------:R-:W-:Y:S02]  /*6550*/  UIMAD.WIDE.U32 UR8, UR37, UR59, URZ ;  /* 0x0000003b250872a5 */ /* 0x000fe4000f8e00ff */
[----:B------:R-:W-:Y:S02]  /*6560*/  UIMAD.WIDE.U32 UR10, UR38, UR56, URZ ;  /* 0x00000038260a72a5 */ /* 0x000fe4000f8e00ff */
[----:B------:R-:W-:Y:S02]  /*6570*/  UISETP.NE.AND UP1, UPT, UR42, 0x1, UPT ;  /* 0x000000012a00788c */ /* 0x000fe4000bf25270 */
[----:B------:R-:W-:Y:S01]  /*6580*/  UISETP.NE.AND UP2, UPT, UR45, 0x1, UPT ;  /* 0x000000012d00788c */ /* 0x000fe2000bf45270 */
[----:B------:R-:W-:Y:S02]  /*6590*/  UMOV UR4, UR5 ;  /* 0x0000000500047c82 */ /* 0x000fe40008000000 */
[----:B--2---:R-:W-:Y:S03]  /*65a0*/  USHF.R.U32.HI UR5, URZ, UR12, UR4 ;  /* 0x0000000cff057299 */ /* 0x004fe60008011604 */
[----:B------:R-:W-:Y:S02]  /*65b0*/  UMOV UR4, UR7 ;  /* 0x0000000700047c82 */ /* 0x000fe40008000000 */
[----:B------:R-:W-:Y:S02]  /*65c0*/  USHF.R.U32.HI UR7, URZ, UR57, UR4 ;  /* 0x00000039ff077299 */ /* 0x000fe40008011604 */
[----:B------:R-:W-:Y:S02]  /*65d0*/  USEL UR4, UR53, UR5, !UP0 ;  /* 0x0000000535047287 */ /* 0x000fe4000c000000 */
[----:B------:R-:W-:Y:S01]  /*65e0*/  USEL UR7, UR60, UR7, !UP1 ;  /* 0x000000073c077287 */ /* 0x000fe2000c800000 */
[----:B------:R-:W-:Y:S01]  /*65f0*/  UMOV UR5, UR9 ;  /* 0x0000000900057c82 */ /* 0x000fe20008000000 */
[----:B------:R-:W-:Y:S02]  /*6600*/  UIMAD.WIDE.U32 UR8, UR4, UR40, URZ ;  /* 0x00000028040872a5 */ /* 0x000fe4000f8e00ff */
[----:B------:R-:W-:Y:S03]  /*6610*/  USHF.R.U32.HI UR6, URZ, UR12, UR5 ;  /* 0x0000000cff067299 */ /* 0x000fe60008011605 */
[----:B------:R-:W-:Y:S01]  /*6620*/  UMOV UR5, UR11 ;  /* 0x0000000b00057c82 */ /* 0x000fe20008000000 */
[----:B------:R-:W-:Y:S02]  /*6630*/  UIMAD.WIDE.U32 UR10, UR7, UR40, URZ ;  /* 0x00000028070a72a5 */ /* 0x000fe4000f8e00ff */
[----:B------:R-:W-:Y:S02]  /*6640*/  USHF.R.U32.HI UR12, URZ, UR57, UR5 ;  /* 0x00000039ff0c7299 */ /* 0x000fe40008011605 */
[----:B------:R-:W-:Y:S01]  /*6650*/  USEL UR6, UR37, UR6, !UP0 ;  /* 0x0000000625067287 */ /* 0x000fe2000c000000 */
[----:B------:R-:W-:Y:S02]  /*6660*/  UMOV UR5, UR9 ;  /* 0x0000000900057c82 */ /* 0x000fe40008000000 */
[----:B------:R-:W-:Y:S01]  /*6670*/  UMOV UR10, UR11 ;  /* 0x0000000b000a7c82 */ /* 0x000fe20008000000 */
[----:B------:R-:W-:Y:S02]  /*6680*/  @UP2 USHF.R.U32.HI UR4, URZ, UR41, UR5 ;  /* 0x00000029ff042299 */ /* 0x000fe40008011605 */
[----:B------:R-:W-:Y:S02]  /*6690*/  @UP2 USHF.R.U32.HI UR7, URZ, UR41, UR10 ;  /* 0x00000029ff072299 */ /* 0x000fe4000801160a */
[----:B------:R-:W-:Y:S02]  /*66a0*/  UIMAD UR4, UR45, UR4, URZ ;  /* 0x000000042d0472a4 */ /* 0x000fe4000f8e02ff */
        /* <DEDUP_REMOVED lines=8> */
[----:B------:R-:W-:Y:S02]  /*6730*/  USEL UR11, UR6, UR4, !UP2 ;  /* 0x00000004060b7287 */ /* 0x000fe4000d000000 */
[----:B------:R-:W-:Y:S02]  /*6740*/  UIADD3 UR8, UPT, UPT, -UR5, URZ, URZ ;  /* 0x000000ff05087290 */ /* 0x000fe4000fffe1ff */
[----:B------:R-:W-:Y:S01]  /*6750*/  UIADD3 UR10, UPT, UPT, -UR11, URZ, URZ ;  /* 0x000000ff0b0a7290 */ /* 0x000fe2000fffe1ff */
[----:B------:R-:W-:Y:S01]  /*6760*/  @!UP0 UMOV UR4, UR9 ;  /* 0x0000000900048c82 */ /* 0x000fe20008000000 */
[----:B------:R-:W-:Y:S02]  /*6770*/  UIADD3 UR9, UPT, UPT, -UR6, URZ, URZ ;  /* 0x000000ff06097290 */ /* 0x000fe4000fffe1ff */
[----:B------:R-:W-:Y:S02]  /*6780*/  @!UP0 USHF.R.U32.HI UR4, URZ, UR41, UR4 ;  /* 0x00000029ff048299 */ /* 0x000fe40008011604 */
[----:B------:R-:W-:Y:S02]  /*6790*/  UIMAD UR10, UR45, UR10, UR6 ;  /* 0x0000000a2d0a72a4 */ /* 0x000fe4000f8e0206 */
[----:B------:R-:W-:Y:S04]  /*67a0*/  @!UP0 USEL UR4, UR5, UR4, !UP2 ;  /* 0x0000000405048287 */ /* 0x000fe8000d000000 */
[----:B------:R-:W-:Y:S02]  /*67b0*/  @!UP0 UIMAD UR10, UR7, UR10, UR4 ;  /* 0x0000000a070a82a4 */ /* 0x000fe4000f8e0204 */
[----:B------:R-:W-:Y:S02]  /*67c0*/  @!UP0 UIADD3 UR11, UPT, UPT, UR11, -UR4, URZ ;  /* 0x800000040b0b8290 */ /* 0x000fe4000fffe0ff */
[----:B------:R-:W-:Y:S02]  /*67d0*/  UIMAD UR7, UR42, UR8, UR38 ;  /* 0x000000082a0772a4 */ /* 0x000fe4000f8e0226 */
[----:B------:R-:W-:Y:S02]  /*67e0*/  @!UP0 UIMAD UR6, UR11, UR45, UR5 ;  /* 0x0000002d0b0682a4 */ /* 0x000fe4000f8e0205 */
[----:B------:R-:W-:Y:S01]  /*67f0*/  UIMAD UR4, UR58, UR9, UR37 ;  /* 0x000000093a0472a4 */ /* 0x000fe2000f8e0225 */
[----:B------:R-:W-:Y:S02]  /*6800*/  @!UP0 UMOV UR5, UR10 ;  /* 0x0000000a00058c82 */ /* 0x000fe40008000000 */
[----:B------:R-:W-:Y:S02]  /*6810*/  UIMAD UR38, UR5, UR42, UR7 ;  /* 0x0000002a052672a4 */ /* 0x000fe4000f8e0207 */
[----:B------:R-:W-:Y:S11]  /*6820*/  UIMAD UR37, UR6, UR58, UR4 ;  /* 0x0000003a062572a4 */ /* 0x000ff6000f8e0204 */
[----:B------:R-:W-:Y:S01]  /*6830*/  @!UPT UIADD3 URZ, UPT, UPT, URZ, URZ, URZ ;  /* 0x000000fffffff290 */ /* 0x000fe2000fffe0ff */
.L_x_112:
[----:B------:R-:W-:Y:S01]  /*6840*/  UISETP.NE.AND UP0, UPT, UR39, 0x1, UPT ;  /* 0x000000012700788c */ /* 0x000fe2000bf05270 */
[----:B------:R-:W-:Y:S01]  /*6850*/  LOP3.LUT P0, RZ, R53, 0x90, RZ, 0xc0, !PT ;  /* 0x0000009035ff7812 */ /* 0x000fe2000780c0ff */
[----:B------:R-:W-:Y:S01]  /*6860*/  USHF.L.U32 UR50, UR20, 0x6, URZ ;  /* 0x0000000614327899 */ /* 0x000fe200080006ff */
[----:B------:R-:W-:Y:S01]  /*6870*/  BSSY.RECONVERGENT B6, `(.L_x_113) ;  /* 0x0000034000067945 */ /* 0x000fe20003800200 */
[----:B------:R-:W-:Y:S01]  /*6880*/  USHF.L.U32 UR49, UR28, 0x7, URZ ;  /* 0x000000071c317899 */ /* 0x000fe200080006ff */
[----:B------:R-:W-:Y:S06]  /*6890*/  IADD3 R56, PT, PT, R56, 0x1, RZ ;  /* 0x0000000138387810 */ /* 0x000fec0007ffe0ff */
[----:B------:R-:W2:Y:S01]  /*68a0*/  @!UP0 LDCU.128 UR12, c[0x0][0xb10] ;  /* 0x00016200ff0c87ac */ /* 0x000ea20008000c00 */
[----:B------:R-:W3:Y:S01]  /*68b0*/  @!UP0 LDCU UR5, c[0x0][0xb0c] ;  /* 0x00016180ff0587ac */ /* 0x000ee20008000800 */
[----:B------:R-:W4:Y:S01]  /*68c0*/  @!UP0 LDCU UR10, c[0x0][0xb20] ;  /* 0x00016400ff0a87ac */ /* 0x000f220008000800 */
[----:B--2---:R-:W-:Y:S02]  /*68d0*/  UIMAD.WIDE.U32 UR8, UR38, UR12, URZ ;  /* 0x0000000c260872a5 */ /* 0x004fe4000f8e00ff */
[----:B------:R-:W-:Y:S02]  /*68e0*/  UIMAD.WIDE.U32 UR6, UR37, UR15, URZ ;  /* 0x0000000f250672a5 */ /* 0x000fe4000f8e00ff */
[----:B------:R-:W-:Y:S03]  /*68f0*/  @!UP0 UISETP.NE.AND UP1, UPT, UR14, 0x1, UPT ;  /* 0x000000010e00888c */ /* 0x000fe6000bf25270 */
[----:B------:R-:W-:Y:S01]  /*6900*/  @!UP0 UMOV UR4, UR9 ;  /* 0x0000000900048c82 */ /* 0x000fe20008000000 */
[----:B---3--:R-:W-:Y:S02]  /*6910*/  @!UP0 UISETP.NE.AND UP2, UPT, UR5, 0x1, UPT ;  /* 0x000000010500888c */ /* 0x008fe4000bf45270 */
[----:B------:R-:W-:Y:S01]  /*6920*/  @!UP0 USHF.R.U32.HI UR4, URZ, UR13, UR4 ;  /* 0x0000000dff048299 */ /* 0x000fe20008011604 */
[----:B------:R-:W-:Y:S02]  /*6930*/  @!UP0 UMOV UR6, UR7 ;  /* 0x0000000700068c82 */ /* 0x000fe40008000000 */
[----:B----4-:R-:W-:Y:S02]  /*6940*/  @!UP0 USHF.R.U32.HI UR6, URZ, UR10, UR6 ;  /* 0x0000000aff068299 */ /* 0x010fe40008011606 */
[----:B------:R-:W-:Y:S02]  /*6950*/  @!UP0 USEL UR7, UR38, UR4, !UP2 ;  /* 0x0000000426078287 */ /* 0x000fe4000d000000 */
[----:B------:R-:W-:Y:S04]  /*6960*/  @!UP0 USEL UR6, UR37, UR6, !UP1 ;  /* 0x0000000625068287 */ /* 0x000fe8000c800000 */
[----:B------:R-:W-:Y:S02]  /*6970*/  @!UP0 UIADD3 UR4, UPT, UPT, -UR7, UR6, URZ ;  /* 0x0000000607048290 */ /* 0x000fe4000fffe1ff */
[----:B------:R-:W-:Y:S02]  /*6980*/  @!UP0 UIADD3 UR6, UPT, UPT, UR7, -UR6, URZ ;  /* 0x8000000607068290 */ /* 0x000fe4000fffe0ff */
[----:B------:R-:W-:Y:S02]  /*6990*/  @!UP0 UIMAD UR38, UR4, UR5, UR38 ;  /* 0x00000005042682a4 */ /* 0x000fe4000f8e0226 */
[----:B------:R-:W-:Y:S01]  /*69a0*/  @!UP0 UIMAD UR37, UR6, UR14, UR37 ;  /* 0x0000000e062582a4 */ /* 0x000fe2000f8e0225 */
[----:B------:R-:W-:Y:S11]  /*69b0*/  @!P0 BRA `(.L_x_114) ;  /* 0x00000000007c8947 */ /* 0x000ff60003800000 */
[----:B------:R-:W2:Y:S01]  /*69c0*/  LDCU.64 UR8, c[0x4][0x80] ;  /* 0x01001000ff0877ac */ /* 0x000ea20008000a00 */
[----:B------:R-:W-:Y:S01]  /*69d0*/  MOV R2, 0x0 ;  /* 0x0000000000027802 */ /* 0x000fe20000000f00 */
[----:B------:R-:W-:Y:S02]  /*69e0*/  HFMA2 R12, -RZ, RZ, 0, 5.9604644775390625e-08 ;  /* 0x00000001ff0c7431 */ /* 0x000fe400000001ff */
[----:B------:R-:W-:Y:S01]  /*69f0*/  IMAD.MOV.U32 R8, RZ, RZ, 0x70 ;  /* 0x00000070ff087424 */ /* 0x000fe200078e00ff */
[----:B------:R3:W4:Y:S01]  /*6a00*/  LDC.64 R14, c[0x4][R2] ;  /* 0x01000000020e7b82 */ /* 0x0007220000000a00 */
[----:B------:R-:W1:Y:S01]  /*6a10*/  LDCU.64 UR6, c[0x4][0x88] ;  /* 0x01001100ff0677ac */ /* 0x000e620008000a00 */
[----:B------:R-:W-:Y:S01]  /*6a20*/  IMAD.MOV.U32 R13, RZ, RZ, RZ ;  /* 0x000000ffff0d7224 */ /* 0x000fe200078e00ff */
[----:B------:R-:W1:Y:S01]  /*6a30*/  LDCU.64 UR4, c[0x4][0x8] ;  /* 0x01000100ff0477ac */ /* 0x000e620008000a00 */
[----:B--2---:R-:W-:Y:S01]  /*6a40*/  MOV R5, UR9 ;  /* 0x0000000900057c02 */ /* 0x004fe20008000f00 */
[----:B------:R-:W-:Y:S01]  /*6a50*/  IMAD.U32 R4, RZ, RZ, UR8 ;  /* 0x00000008ff047e24 */ /* 0x000fe2000f8e00ff */
[----:B-1----:R-:W-:Y:S01]  /*6a60*/  MOV R7, UR7 ;  /* 0x0000000700077c02 */ /* 0x002fe20008000f00 */
[----:B------:R-:W-:Y:S01]  /*6a70*/  IMAD.U32 R6, RZ, RZ, UR6 ;  /* 0x00000006ff067e24 */ /* 0x000fe2000f8e00ff */
[----:B------:R-:W-:Y:S01]  /*6a80*/  MOV R11, UR5 ;  /* 0x00000005000b7c02 */ /* 0x000fe20008000f00 */
[----:B------:R-:W-:Y:S02]  /*6a90*/  IMAD.U32 R10, RZ, RZ, UR4 ;  /* 0x00000004ff0a7e24 */ /* 0x000fe4000f8e00ff */
[----:B------:R-:W-:Y:S07]  /*6aa0*/  LEPC R20, `(.L_x_115) ;  /* 0x000000001014794e */ /* 0x000fee0000000000 */
[----:B---345:R-:W-:Y:S05]  /*6ab0*/  CALL.ABS.NOINC R14 ;  /* 0x000000000e007343 */ /* 0x038fea0003c00000 */
.L_x_115:
[----:B------:R-:W1:Y:S01]  /*6ac0*/  LDCU.64 UR8, c[0x4][0x80] ;  /* 0x01001000ff0877ac */ /* 0x000e620008000a00 */
[----:B------:R-:W2:Y:S01]  /*6ad0*/  LDC.64 R2, c[0x4][R2] ;  /* 0x0100000002027b82 */ /* 0x000ea20000000a00 */
[----:B------:R-:W-:Y:S02]  /*6ae0*/  HFMA2 R12, -RZ, RZ, 0, 5.9604644775390625e-08 ;  /* 0x00000001ff0c7431 */ /* 0x000fe400000001ff */
[----:B------:R-:W-:Y:S02]  /*6af0*/  IMAD.MOV.U32 R8, RZ, RZ, 0x70 ;  /* 0x00000070ff087424 */ /* 0x000fe400078e00ff */
[----:B------:R-:W-:Y:S01]  /*6b00*/  IMAD.MOV.U32 R13, RZ, RZ, RZ ;  /* 0x000000ffff0d7224 */ /* 0x000fe200078e00ff */
[----:B------:R-:W3:Y:S01]  /*6b10*/  LDCU.64 UR6, c[0x4][0x88] ;  /* 0x01001100ff0677ac */ /* 0x000ee20008000a00 */
[----:B------:R-:W4:Y:S01]  /*6b20*/  LDCU.64 UR4, c[0x4][0x8] ;  /* 0x01000100ff0477ac */ /* 0x000f220008000a00 */
[----:B-1----:R-:W-:Y:S02]  /*6b30*/  MOV R4, UR8 ;  /* 0x0000000800047c02 */ /* 0x002fe40008000f00 */
[----:B------:R-:W-:Y:S02]  /*6b40*/  MOV R5, UR9 ;  /* 0x0000000900057c02 */ /* 0x000fe40008000f00 */
[----:B---3--:R-:W-:Y:S01]  /*6b50*/  MOV R7, UR7 ;  /* 0x0000000700077c02 */ /* 0x008fe20008000f00 */
[----:B------:R-:W-:Y:S01]  /*6b60*/  IMAD.U32 R6, RZ, RZ, UR6 ;  /* 0x00000006ff067e24 */ /* 0x000fe2000f8e00ff */
[----:B----4-:R-:W-:Y:S01]  /*6b70*/  MOV R11, UR5 ;  /* 0x00000005000b7c02 */ /* 0x010fe20008000f00 */
[----:B------:R-:W-:Y:S02]  /*6b80*/  IMAD.U32 R10, RZ, RZ, UR4 ;  /* 0x00000004ff0a7e24 */ /* 0x000fe4000f8e00ff */
[----:B------:R-:W-:Y:S07]  /*6b90*/  LEPC R20, `(.L_x_114) ;  /* 0x000000001014794e */ /* 0x000fee0000000000 */
[----:B--2---:R-:W-:Y:S05]  /*6ba0*/  CALL.ABS.NOINC R2 ;  /* 0x0000000002007343 */ /* 0x004fea0003c00000 */
.L_x_114:
[----:B------:R-:W-:Y:S05]  /*6bb0*/  BSYNC.RECONVERGENT B6 ;  /* 0x0000000000067941 */ /* 0x000fea0003800200 */
.L_x_113:
[----:B------:R-:W-:Y:S02]  /*6bc0*/  ISETP.NE.U32.AND P0, PT, RZ, UR54, PT ;  /* 0x00000036ff007c0c */ /* 0x000fe4000bf05070 */
[C---:B------:R-:W-:Y:S02]  /*6bd0*/  ISETP.NE.U32.AND P1, PT, R46.reuse, RZ, PT ;  /* 0x000000ff2e00720c */ /* 0x040fe40003f25070 */
[----:B------:R-:W-:Y:S02]  /*6be0*/  ISETP.NE.U32.AND P4, PT, R46, RZ, PT ;  /* 0x000000ff2e00720c */ /* 0x000fe40003f85070 */
[----:B------:R-:W-:Y:S02]  /*6bf0*/  ISETP.NE.AND.EX P0, PT, RZ, UR55, PT, P0 ;  /* 0x00000037ff007c0c */ /* 0x000fe4000bf05300 */
[C---:B------:R-:W-:Y:S02]  /*6c00*/  ISETP.NE.AND.EX P1, PT, R47.reuse, RZ, PT, P1 ;  /* 0x000000ff2f00720c */ /* 0x040fe40003f25310 */
[----:B------:R-:W-:Y:S02]  /*6c10*/  ISETP.NE.AND.EX P4, PT, R47, RZ, P0, P4 ;  /* 0x000000ff2f00720c */ /* 0x000fe40000785340 */
[----:B------:R-:W-:Y:S02]  /*6c20*/  ISETP.NE.U32.AND P5, PT, R42, RZ, PT ;  /* 0x000000ff2a00720c */ /* 0x000fe40003fa5070 */
[----:B------:R-:W-:Y:S02]  /*6c30*/  ISETP.NE.U32.AND P3, PT, RZ, UR54, PT ;  /* 0x00000036ff007c0c */ /* 0x000fe4000bf65070 */
[----:B------:R-:W-:Y:S02]  /*6c40*/  PLOP3.LUT P2, PT, PT, PT, PT, 0x8, 0x80 ;  /* 0x000000000080781c */ /* 0x000fe40003f4e170 */
[----:B------:R-:W-:Y:S02]  /*6c50*/  ISETP.NE.AND.EX P5, PT, R43, RZ, PT, P5 ;  /* 0x000000ff2b00720c */ /* 0x000fe40003fa5350 */
[----:B------:R-:W-:Y:S03]  /*6c60*/  ISETP.NE.AND.EX P3, PT, RZ, UR55, PT, P3 ;  /* 0x00000037ff007c0c */ /* 0x000fe6000bf65330 */
[----:B------:R-:W-:Y:S01]  /*6c70*/  @!P4 PLOP3.LUT P2, PT, P1, PT, PT, 0x80, 0x8 ;  /* 0x000000000008c81c */ /* 0x000fe20000f4f070 */
[----:B------:R-:W-:Y:S01]  /*6c80*/  @!UPT UIADD3 URZ, UPT, UPT, URZ, URZ, URZ ;  /* 0x000000fffffff290 */ /* 0x000fe2000fffe0ff */
[----:B------:R-:W-:Y:S11]  /*6c90*/  @!P1 BRA `(.L_x_116) ;  /* 0x0000000000309947 */ /* 0x000ff60003800000 */
        /* <DEDUP_REMOVED lines=12> */
.L_x_116:
[----:B------:R-:W-:Y:S05]  /*6d60*/  @!P5 BRA `(.L_x_117) ;  /* 0x000000000024d947 */ /* 0x000fea0003800000 */
[----:B------:R-:W-:Y:S01]  /*6d70*/  ISETP.NE.U32.AND P0, PT, R40, RZ, PT ;  /* 0x000000ff2800720c */ /* 0x000fe20003f05070 */
[----:B------:R-:W2:Y:S03]  /*6d80*/  LDCU.64 UR4, c[0x0][0x358] ;  /* 0x00006b00ff0477ac */ /* 0x000ea60008000a00 */
[----:B------:R-:W-:Y:S11]  /*6d90*/  ISETP.NE.AND.EX P0, PT, R41, RZ, PT, P0 ;  /* 0x000000ff2900720c */ /* 0x000ff60003f05300 */
[----:B------:R-:W-:Y:S02]  /*6da0*/  @!UPT UIADD3 URZ, UPT, UPT, URZ, URZ, URZ ;  /* 0x000000fffffff290 */ /* 0x000fe4000fffe0ff */
[----:B------:R-:W4:Y:S01]  /*6db0*/  @P0 LDC.64 R2, c[0x0][0x8a8] ;  /* 0x00022a00ff020b82 */ /* 0x000f220000000a00 */
[----:B-1----:R-:W-:Y:S04]  /*6dc0*/  @P0 IMAD R0, R42, UR36, RZ ;  /* 0x000000242a000c24 */ /* 0x002fe8000f8e02ff */
[----:B----4-:R-:W-:Y:S05]  /*6dd0*/  @P0 IMAD.WIDE R2, R0, 0x4, R2 ;  /* 0x0000000400020825 */ /* 0x010fea00078e0202 */
[----:B--2--5:R2:W5:Y:S02]  /*6de0*/  @P0 LDG.E R24, desc[UR4][R2.64] ;  /* 0x0000000402180981 */ /* 0x024564000c1e1900 */
[----:B--2---:R-:W4:Y:S02]  /*6df0*/  @!P0 LDC R24, c[0x0][0x8a0] ;  /* 0x00022800ff188b82 */ /* 0x004f240000000800 */
.L_x_117:
[----:B---3-5:R-:W-:Y:S01]  /*6e00*/  FSETP.NEU.AND P0, PT, R27, RZ, PT ;  /* 0x000000ff1b00720b */ /* 0x028fe20003f0d000 */
[----:B------:R-:W-:Y:S01]  /*6e10*/  IMAD.SHL.U32 R57, R48, 0x2, RZ ;  /* 0x0000000230397824 */ /* 0x000fe200078e00ff */
[----:B------:R-:W-:Y:S01]  /*6e20*/  SEL R3, RZ, 0xffffffff, P3 ;  /* 0xffffffffff037807 */ /* 0x000fe20001800000 */
[----:B------:R-:W-:Y:S01]  /*6e30*/  BSSY B1, `(.L_x_118) ;  /* 0x0000033000017945 */ /* 0x000fe20003800000 */
[----:B------:R-:W-:Y:S01]  /*6e40*/  @!P4 LOP3.LUT P3, RZ, R50, 0xff, RZ, 0xc0, !PT ;  /* 0x000000ff32ffc812 */ /* 0x000fe2000786c0ff */
[----:B------:R-:W-:Y:S01]  /*6e50*/  IMAD.MOV.U32 R64, RZ, RZ, 0x1 ;  /* 0x00000001ff407424 */ /* 0x000fe200078e00ff */
[----:B-1----:R-:W-:Y:S01]  /*6e60*/  @!P4 SEL R0, RZ, 0xffffffff, P0 ;  /* 0xffffffffff00c807 */ /* 0x002fe20000000000 */
[----:B------:R-:W-:Y:S01]  /*6e70*/  IMAD R25, R22, 0x40, R23 ;  /* 0x0000004016197824 */ /* 0x000fe200078e0217 */
[----:B------:R-:W-:Y:S01]  /*6e80*/  LOP3.LUT R60, R60, 0x1, RZ, 0x3c, !PT ;  /* 0x000000013c3c7812 */ /* 0x000fe200078e3cff */
[----:B------:R-:W-:Y:S01]  /*6e90*/  IMAD.MOV.U32 R26, RZ, RZ, RZ ;  /* 0x000000ffff1a7224 */ /* 0x000fe200078e00ff */
[----:B------:R-:W-:Y:S02]  /*6ea0*/  @P2 SEL R0, R3, R0, !P3 ;  /* 0x0000000003002207 */ /* 0x000fe40005800000 */
[----:B------:R-:W-:Y:S02]  /*6eb0*/  CS2R R38, SRZ ;  /* 0x0000000000267805 */ /* 0x000fe4000001ff00 */
[----:B------:R-:W-:Y:S02]  /*6ec0*/  LEA R54, R22, UR43, 0x3 ;  /* 0x0000002b16367c11 */ /* 0x000fe4000f8e18ff */
[----:B------:R-:W-:Y:S02]  /*6ed0*/  CS2R R36, SRZ ;  /* 0x0000000000247805 */ /* 0x000fe4000001ff00 */
[----:B------:R-:W-:Y:S02]  /*6ee0*/  @!P4 LOP3.LUT R0, R0, 0x1, RZ, 0xc0, !PT ;  /* 0x000000010000c812 */ /* 0x000fe400078ec0ff */
[----:B------:R-:W-:Y:S02]  /*6ef0*/  CS2R R30, SRZ ;  /* 0x00000000001e7805 */ /* 0x000fe4000001ff00 */
[----:B------:R-:W-:Y:S02]  /*6f00*/  SEL R2, RZ, 0xffffffff, P0 ;  /* 0xffffffffff027807 */ /* 0x000fe40000000000 */
[----:B------:R-:W-:Y:S02]  /*6f10*/  CS2R R28, SRZ ;  /* 0x00000000001c7805 */ /* 0x000fe4000001ff00 */
[----:B------:R-:W-:Y:S01]  /*6f20*/  ISETP.NE.U32.OR P6, PT, R0, 0x1, P4 ;  /* 0x000000010000780c */ /* 0x000fe200027c5470 */
[----:B------:R-:W-:Y:S01]  /*6f30*/  VIADD R63, R57, UR43 ;  /* 0x0000002b393f7c36 */ /* 0x000fe20008000000 */
[----:B------:R-:W-:Y:S02]  /*6f40*/  LOP3.LUT P4, R55, R50, 0xff, RZ, 0xc0, !PT ;  /* 0x000000ff32377812 */ /* 0x000fe4000788c0ff */
[----:B------:R-:W-:Y:S02]  /*6f50*/  P2R R62, PR, RZ, 0x40 ;  /* 0x00000040ff3e7803 */ /* 0x000fe40000000000 */
[----:B------:R-:W-:Y:S04]  /*6f60*/  @P1 SEL R2, R3, R2, !P4 ;  /* 0x0000000203021207 */ /* 0x000fe80006000000 */
[----:B------:R-:W-:Y:S03]  /*6f70*/  LOP3.LUT R2, R2, 0x1, RZ, 0xc0, !PT ;  /* 0x0000000102027812 */ /* 0x000fe600078ec0ff */
[----:B------:R-:W-:Y:S02]  /*6f80*/  @P6 SHF.L.U32 R0, R60, 0x1f, RZ ;  /* 0x0000001f3c006819 */ /* 0x000fe400000006ff */
[----:B------:R-:W-:Y:S02]  /*6f90*/  ISETP.NE.U32.AND P5, PT, R2, 0x1, PT ;  /* 0x000000010200780c */ /* 0x000fe40003fa5070 */
[----:B------:R1:W2:Y:S02]  /*6fa0*/  @P6 SYNCS.PHASECHK.TRANS64.TRYWAIT P3, [UR43+0xd0], R0 ;  /* 0x0000d000ff0065a7 */ /* 0x0002a4000806112b */
[----:B------:R-:W-:Y:S02]  /*6fb0*/  P2R R65, PR, RZ, 0x20 ;  /* 0x00000020ff417803 */ /* 0x000fe40000000000 */
[----:B-1----:R-:W-:Y:S04]  /*6fc0*/  SHF.L.U32 R0, R59, 0x1f, RZ ;  /* 0x0000001f3b007819 */ /* 0x002fe800000006ff */
[----:B------:R1:W3:Y:S01]  /*6fd0*/  SYNCS.PHASECHK.TRANS64.TRYWAIT P2, [R54+URZ+0x140], R0 ;  /* 0x00014000360075a7 */ /* 0x0002e200080411ff */
[----:B--2---:R-:W-:Y:S01]  /*6fe0*/  @P6 SEL R64, RZ, 0x1, !P3 ;  /* 0x00000001ff406807 */ /* 0x004fe20005800000 */
[----:B-1----:R-:W-:Y:S06]  /*6ff0*/  @!P6 BRA `(.L_x_119) ;  /* 0x000000000058e947 */ /* 0x002fec0003800000 */
[----:B------:R-:W-:Y:S01]  /*7000*/  VIADD R2, R63, 0x200 ;  /* 0x000002003f027836 */ /* 0x000fe20000000000 */
[----:B------:R-:W-:Y:S01]  /*7010*/  LOP3.LUT P6, RZ, R49, 0x40, RZ, 0xc0, !PT ;  /* 0x0000004031ff7812 */ /* 0x000fe200078cc0ff */
[----:B------:R-:W-:Y:S01]  /*7020*/  BSSY B0, `(.L_x_120) ;  /* 0x000000e000007945 */ /* 0x000fe20003800000 */
[----:B------:R-:W-:Y:S01]  /*7030*/  ISETP.NE.AND P1, PT, R64, RZ, PT ;  /* 0x000000ff4000720c */ /* 0x000fe20003f25270 */
[----:B------:R-:W-:Y:S01]  /*7040*/  @P5 VIADD R4, R63, 0x210 ;  /* 0x000002103f045836 */ /* 0x000fe20000000000 */
[----:B------:R-:W-:Y:S01]  /*7050*/  PLOP3.LUT P0, PT, PT, PT, PT, 0x8, 0x80 ;  /* 0x000000000080781c */ /* 0x000fe20003f0e170 */
[----:B------:R-:W-:Y:S01]  /*7060*/  IMAD.MOV.U32 R39, RZ, RZ, RZ ;  /* 0x000000ffff277224 */ /* 0x000fe200078e00ff */
[----:B------:R-:W-:Y:S02]  /*7070*/  @P5 PLOP3.LUT P0, PT, P6, PT, PT, 0x80, 0x8 ;  /* 0x000000000008581c */ /* 0x000fe4000370f070 */
[----:B------:R-:W-:Y:S02]  /*7080*/  CS2R R36, SRZ ;  /* 0x0000000000247805 */ /* 0x000fe4000001ff00 */
[----:B------:R-:W-:Y:S02]  /*7090*/  CS2R R30, SRZ ;  /* 0x00000000001e7805 */ /* 0x000fe4000001ff00 */
[----:B------:R-:W-:Y:S07]  /*70a0*/  CS2R R28, SRZ ;  /* 0x00000000001c7805 */ /* 0x000fee000001ff00 */
[----:B------:R-:W-:Y:S01]  /*70b0*/  @P0 VIADD R4, R2, 0xfffffff0 ;  /* 0xfffffff002040836 */ /* 0x000fe20000000000 */
[----:B------:R-:W-:Y:S06]  /*70c0*/  @P1 BRA `(.L_x_121) ;  /* 0x00000000000c1947 */ /* 0x000fec0003800000 */
[----:B------:R-:W-:Y:S04]  /*70d0*/  SHF.L.U32 R3, R60, 0x1f, RZ ;  /* 0x0000001f3c037819 */ /* 0x000fe800000006ff */
[----:B------:R-:W1:Y:S02]  /*70e0*/  SYNCS.PHASECHK.TRANS64.TRYWAIT P0, [UR43+0xd0], R3 ;  /* 0x0000d003ff0075a7 */ /* 0x000e64000800112b */
[----:B-1----:R-:W-:Y:S05]  /*70f0*/  @!P0 BRA `(.L_x_122) ;  /* 0x0000003400288947 */ /* 0x002fea0003800000 */
.L_x_121:
[----:B------:R-:W-:Y:S05]  /*7100*/  BSYNC B0 ;  /* 0x0000000000007941 */ /* 0x000fea0003800000 */
.L_x_120:
[----:B------:R-:W-:Y:S01]  /*7110*/  ISETP.NE.AND P0, PT, R65, RZ, PT ;  /* 0x000000ff4100720c */ /* 0x000fe20003f05270 */
[----:B------:R-:W-:Y:S11]  /*7120*/  HFMA2 R26, -RZ, RZ, 0, 5.9604644775390625e-08 ;  /* 0x00000001ff1a7431 */ /* 0x000ff600000001ff */
[----:B------:R-:W-:Y:S01]  /*7130*/  @!UPT UIADD3 URZ, UPT, UPT, URZ, URZ, URZ ;  /* 0x000000fffffff290 */ /* 0x000fe2000fffe0ff */
[----:B------:R2:W1:Y:S04]  /*7140*/  @P0 LDS.128 R36, [R4] ;  /* 0x0000000004240984 */ /* 0x0004680000000c00 */
[----:B------:R2:W1:Y:S02]  /*7150*/  @P0 LDS.128 R28, [R57+UR43+0x200] ;  /* 0x0002002b391c0984 */ /* 0x0004640008000c00 */
.L_x_119:
[----:B------:R-:W-:Y:S05]  /*7160*/  BSYNC B1 ;  /* 0x0000000000017941 */ /* 0x000fea0003800000 */
.L_x_118:
[----:B-1----:R-:W-:Y:S04]  /*7170*/  SHF.R.U32.HI R2, RZ, 0x15, R25 ;  /* 0x00000015ff027819 */ /* 0x002fe80000011619 */
[----:B------:R-:W-:Y:S01]  /*7180*/  LOP3.LUT P0, RZ, R2, 0x3, R51, 0x48, !PT ;  /* 0x0000000302ff7812 */ /* 0x000fe20007804833 */
[----:B------:R-:W-:Y:S01]  /*7190*/  @!UPT UIADD3 URZ, UPT, UPT, URZ, URZ, URZ ;  /* 0x000000fffffff290 */ /* 0x000fe2000fffe0ff */
[----:B---3--:R-:W-:Y:S11]  /*71a0*/  @P2 BRA `(.L_x_123) ;  /* 0x0000000000082947 */ /* 0x008ff60003800000 */
[----:B------:R-:W1:Y:S02]  /*71b0*/  SYNCS.PHASECHK.TRANS64.TRYWAIT P1, [R54+URZ+0x140], R0 ;  /* 0x00014000360075a7 */ /* 0x000e6400080211ff */
[----:B-1----:R-:W-:Y:S05]  /*71c0*/  @!P1 BRA `(.L_x_124) ;  /* 0x00000034000c9947 */ /* 0x002fea0003800000 */
.L_x_123:
[----:B------:R-:W-:Y:S05]  /*71d0*/  @!P0 BRA `(.L_x_125) ;  /* 0x0000000000408947 */ /* 0x000fea0003800000 */
[----:B------:R-:W3:Y:S01]  /*71e0*/  LDCU.64 UR8, c[0x4][0x70] ;  /* 0x01000e00ff0877ac */ /* 0x000ee20008000a00 */
[----:B------:R-:W-:Y:S01]  /*71f0*/  MOV R3, 0x0 ;  /* 0x0000000000037802 */ /* 0x000fe20000000f00 */
[----:B------:R-:W-:Y:S02]  /*7200*/  HFMA2 R12, -RZ, RZ, 0, 5.9604644775390625e-08 ;  /* 0x00000001ff0c7431 */ /* 0x000fe400000001ff */
[----:B------:R-:W-:Y:S02]  /*7210*/  IMAD.MOV.U32 R8, RZ, RZ, 0x192 ;  /* 0x00000192ff087424 */ /* 0x000fe400078e00ff */
[----:B------:R-:W-:Y:S01]  /*7220*/  IMAD.MOV.U32 R13, RZ, RZ, RZ ;  /* 0x000000ffff0d7224 */ /* 0x000fe200078e00ff */
[----:B------:R-:W5:Y:S01]  /*7230*/  LDCU.64 UR6, c[0x4][0x78] ;  /* 0x01000f00ff0677ac */ /* 0x000f620008000a00 */
[----:B------:R-:W1:Y:S01]  /*7240*/  LDC.64 R2, c[0x4][R3] ;  /* 0x0100000003027b82 */ /* 0x000e620000000a00 */
[----:B------:R-:W4:Y:S01]  /*7250*/  LDCU.64 UR4, c[0x4][0x10] ;  /* 0x01000200ff0477ac */ /* 0x000f220008000a00 */
[----:B---3--:R-:W-:Y:S01]  /*7260*/  MOV R5, UR9 ;  /* 0x0000000900057c02 */ /* 0x008fe20008000f00 */
[----:B--2---:R-:W-:Y:S01]  /*7270*/  IMAD.U32 R4, RZ, RZ, UR8 ;  /* 0x00000008ff047e24 */ /* 0x004fe2000f8e00ff */
[----:B-----5:R-:W-:Y:S01]  /*7280*/  MOV R7, UR7 ;  /* 0x0000000700077c02 */ /* 0x020fe20008000f00 */
[----:B------:R-:W-:Y:S01]  /*7290*/  IMAD.U32 R6, RZ, RZ, UR6 ;  /* 0x00000006ff067e24 */ /* 0x000fe2000f8e00ff */
[----:B----4-:R-:W-:Y:S01]  /*72a0*/  MOV R11, UR5 ;  /* 0x00000005000b7c02 */ /* 0x010fe20008000f00 */
[----:B------:R-:W-:Y:S02]  /*72b0*/  IMAD.U32 R10, RZ, RZ, UR4 ;  /* 0x00000004ff0a7e24 */ /* 0x000fe4000f8e00ff */
[----:B------:R-:W-:Y:S07]  /*72c0*/  LEPC R20, `(.L_x_125) ;  /* 0x000000001014794e */ /* 0x000fee0000000000 */
[----:B-1----:R-:W-:Y:S05]  /*72d0*/  CALL.ABS.NOINC R2 ;  /* 0x0000000002007343 */ /* 0x002fea0003c00000 */
.L_x_125:
[----:B------:R-:W-:Y:S05]  /*72e0*/  WARPSYNC.ALL ;  /* 0x0000000000007948 */ /* 0x000fea0003800000 */
[----:B------:R-:W-:Y:S01]  /*72f0*/  R2UR UR4, R25 ;  /* 0x00000000190472ca */ /* 0x000fe200000e0000 */
[--C-:B------:R-:W-:Y:S01]  /*7300*/  HADD2.F32 R3, -RZ, R28.reuse.H0_H0 ;  /* 0x2000001cff037230 */ /* 0x100fe20000004100 */
[----:B------:R-:W-:Y:S01]  /*7310*/  MOV R66, 0x10 ;  /* 0x0000001000427802 */ /* 0x000fe20000000f00 */
[--C-:B------:R-:W-:Y:S01]  /*7320*/  HADD2.F32 R20, -RZ, R29.reuse.H0_H0 ;  /* 0x2000001dff147230 */ /* 0x100fe20000004100 */
[----:B------:R-:W-:Y:S01]  /*7330*/  LOP3.LUT P6, RZ, R49, 0x40, RZ, 0xc0, !PT ;  /* 0x0000004031ff7812 */ /* 0x000fe200078cc0ff */
[----:B------:R-:W-:Y:S01]  /*7340*/  HADD2.F32 R21, -RZ, R29.H1_H1 ;  /* 0x3000001dff157230 */ /* 0x000fe20000004100 */
[----:B------:R-:W-:Y:S01]  /*7350*/  ISETP.NE.AND P0, PT, R61, RZ, PT ;  /* 0x000000ff3d00720c */ /* 0x000fe20003f05270 */
[----:B------:R-:W-:Y:S01]  /*7360*/  BSSY.RECONVERGENT B0, `(.L_x_126) ;  /* 0x0000052000007945 */ /* 0x000fe20003800200 */
[----:B------:R-:W-:Y:S04]  /*7370*/  SEL R66, R66, 0xfffffff0, !P6 ;  /* 0xfffffff042427807 */ /* 0x000fe80007000000 */
[----:B------:R-:W-:Y:S01]  /*7380*/  IADD3 R63, PT, PT, R63, R66, RZ ;  /* 0x000000423f3f7210 */ /* 0x000fe20007ffe0ff */
[----:B--2---:R-:W1:Y:S02]  /*7390*/  LDTM.x16 R4, tmem[UR4] ;  /* 0x00000004000479ee */ /* 0x004e640008240000 */
[C---:B-1--4-:R-:W-:Y:S01]  /*73a0*/  FMUL R0, R24.reuse, R4 ;  /* 0x0000000418007220 */ /* 0x052fe20000400000 */
[----:B------:R-:W-:Y:S02]  /*73b0*/  HADD2.F32 R4, -RZ, R28.H1_H1 ;  /* 0x3000001cff047230 */ /* 0x000fe40000004100 */
[C---:B------:R-:W-:Y:S01]  /*73c0*/  FMUL R2, R24.reuse, R5 ;  /* 0x0000000518027220 */ /* 0x040fe20000400000 */
[C---:B------:R-:W-:Y:S01]  /*73d0*/  FMUL R7, R24.reuse, R7 ;  /* 0x0000000718077220 */ /* 0x040fe20000400000 */
[C---:B------:R-:W-:Y:S01]  /*73e0*/  FFMA R0, R27.reuse, R3, R0 ;  /* 0x000000031b007223 */ /* 0x040fe20000000000 */
[C---:B------:R-:W-:Y:S01]  /*73f0*/  FMUL R3, R24.reuse, R6 ;  /* 0x0000000618037220 */ /* 0x040fe20000400000 */
[C---:B------:R-:W-:Y:S01]  /*7400*/  FFMA R2, R27.reuse, R4, R2 ;  /* 0x000000041b027223 */ /* 0x040fe20000000002 */
[C---:B------:R-:W-:Y:S01]  /*7410*/  FMUL R4, R24.reuse, R8 ;  /* 0x0000000818047220 */ /* 0x040fe20000400000 */
[C---:B------:R-:W-:Y:S01]  /*7420*/  FMUL R8, R24.reuse, R12 ;  /* 0x0000000c18087220 */ /* 0x040fe20000400000 */
[----:B------:R-:W-:Y:S01]  /*7430*/  FMUL R12, R24, R16 ;  /* 0x00000010180c7220 */ /* 0x000fe20000400000 */
[--C-:B------:R-:W-:Y:S01]  /*7440*/  HADD2.F32 R16, -RZ, R30.reuse.H0_H0 ;  /* 0x2000001eff107230 */ /* 0x100fe20000004100 */
[----:B------:R-:W-:Y:S01]  /*7450*/  F2FP.F16.F32.PACK_AB R32, R2, R0 ;  /* 0x000000000220723e */ /* 0x000fe200000000ff */
[----:B------:R-:W-:Y:S02]  /*7460*/  HADD2.F32 R0, -RZ, R30.H1_H1 ;  /* 0x3000001eff007230 */ /* 0x000fe40000004100 */
[C---:B------:R-:W-:Y:S01]  /*7470*/  FMUL R5, R24.reuse, R9 ;  /* 0x0000000918057220 */ /* 0x040fe20000400000 */
[C---:B------:R-:W-:Y:S01]  /*7480*/  FFMA R3, R27.reuse, R20, R3 ;  /* 0x000000141b037223 */ /* 0x040fe20000000003 */
[C---:B------:R-:W-:Y:S01]  /*7490*/  FFMA R7, R27.reuse, R21, R7 ;  /* 0x000000151b077223 */ /* 0x040fe20000000007 */
[--C-:B------:R-:W-:Y:S02]  /*74a0*/  HADD2.F32 R2, -RZ, R31.reuse.H0_H0 ;  /* 0x2000001fff027230 */ /* 0x100fe40000004100 */
[C---:B------:R-:W-:Y:S01]  /*74b0*/  FFMA R4, R27.reuse, R16, R4 ;  /* 0x000000101b047223 */ /* 0x040fe20000000004 */
[C---:B------:R-:W-:Y:S01]  /*74c0*/  FMUL R6, R24.reuse, R10 ;  /* 0x0000000a18067220 */ /* 0x040fe20000400000 */
[C---:B------:R-:W-:Y:S01]  /*74d0*/  FFMA R5, R27.reuse, R0, R5 ;  /* 0x000000001b057223 */ /* 0x040fe20000000005 */
[----:B------:R-:W-:Y:S02]  /*74e0*/  HADD2.F32 R16, -RZ, R31.H1_H1 ;  /* 0x3000001fff107230 */ /* 0x000fe40000004100 */
[C---:B------:R-:W-:Y:S01]  /*74f0*/  FMUL R11, R24.reuse, R11 ;  /* 0x0000000b180b7220 */ /* 0x040fe20000400000 */
[--C-:B------:R-:W-:Y:S02]  /*7500*/  HADD2.F32 R0, -RZ, R36.reuse.H0_H0 ;  /* 0x20000024ff007230 */ /* 0x100fe40000004100 */
[----:B------:R-:W-:Y:S01]  /*7510*/  FFMA R6, R27, R2, R6 ;  /* 0x000000021b067223 */ /* 0x000fe20000000006 */
[----:B------:R-:W-:Y:S01]  /*7520*/  F2FP.F16.F32.PACK_AB R33, R7, R3 ;  /* 0x000000030721723e */ /* 0x000fe200000000ff */
[----:B------:R-:W-:Y:S02]  /*7530*/  HADD2.F32 R2, -RZ, R36.H1_H1 ;  /* 0x30000024ff027230 */ /* 0x000fe40000004100 */
[C---:B------:R-:W-:Y:S01]  /*7540*/  FFMA R11, R27.reuse, R16, R11 ;  /* 0x000000101b0b7223 */ /* 0x040fe2000000000b */
[C---:B------:R-:W-:Y:S01]  /*7550*/  FMUL R9, R24.reuse, R13 ;  /* 0x0000000d18097220 */ /* 0x040fe20000400000 */
[--C-:B------:R-:W-:Y:S02]  /*7560*/  HADD2.F32 R3, -RZ, R37.reuse.H0_H0 ;  /* 0x20000025ff037230 */ /* 0x100fe40000004100 */
[C---:B------:R-:W-:Y:S01]  /*7570*/  FFMA R8, R27.reuse, R0, R8 ;  /* 0x000000001b087223 */ /* 0x040fe20000000008 */
[C---:B------:R-:W-:Y:S01]  /*7580*/  FMUL R10, R24.reuse, R14 ;  /* 0x0000000e180a7220 */ /* 0x040fe20000400000 */
[----:B------:R-:W-:Y:S02]  /*7590*/  HADD2.F32 R0, -RZ, R37.H1_H1 ;  /* 0x30000025ff007230 */ /* 0x000fe40000004100 */
[C---:B------:R-:W-:Y:S01]  /*75a0*/  FMUL R15, R24.reuse, R15 ;  /* 0x0000000f180f7220 */ /* 0x040fe20000400000 */
[C---:B------:R-:W-:Y:S01]  /*75b0*/  FFMA R9, R27.reuse, R2, R9 ;  /* 0x000000021b097223 */ /* 0x040fe20000000009 */
[----:B------:R-:W-:Y:S01]  /*75c0*/  FFMA R10, R27, R3, R10 ;  /* 0x000000031b0a7223 */ /* 0x000fe2000000000a */
[--C-:B------:R-:W-:Y:S01]  /*75d0*/  HADD2.F32 R2, -RZ, R38.reuse.H0_H0 ;  /* 0x20000026ff027230 */ /* 0x100fe20000004100 */
[----:B------:R-:W-:Y:S01]  /*75e0*/  F2FP.F16.F32.PACK_AB R34, R5, R4 ;  /* 0x000000040522723e */ /* 0x000fe200000000ff */
[----:B------:R-:W-:Y:S02]  /*75f0*/  HADD2.F32 R3, -RZ, R38.H1_H1 ;  /* 0x30000026ff037230 */ /* 0x000fe40000004100 */
[----:B------:R-:W-:Y:S01]  /*7600*/  FFMA R15, R27, R0, R15 ;  /* 0x000000001b0f7223 */ /* 0x000fe2000000000f */
[C---:B------:R-:W-:Y:S01]  /*7610*/  FMUL R13, R24.reuse, R17 ;  /* 0x00000011180d7220 */ /* 0x040fe20000400000 */
[--C-:B------:R-:W-:Y:S02]  /*7620*/  HADD2.F32 R4, -RZ, R39.reuse.H0_H0 ;  /* 0x20000027ff047230 */ /* 0x100fe40000004100 */
[C---:B------:R-:W-:Y:S01]  /*7630*/  FMUL R14, R24.reuse, R18 ;  /* 0x00000012180e7220 */ /* 0x040fe20000400000 */
[----:B------:R-:W-:Y:S02]  /*7640*/  HADD2.F32 R0, -RZ, R39.H1_H1 ;  /* 0x30000027ff007230 */ /* 0x000fe40000004100 */
[----:B------:R-:W-:Y:S01]  /*7650*/  FMUL R19, R24, R19 ;  /* 0x0000001318137220 */ /* 0x000fe20000400000 */
[----:B------:R-:W-:Y:S01]  /*7660*/  F2FP.F16.F32.PACK_AB R35, R11, R6 ;  /* 0x000000060b23723e */ /* 0x000fe200000000ff */
[C---:B------:R-:W-:Y:S01]  /*7670*/  FFMA R12, R27.reuse, R2, R12 ;  /* 0x000000021b0c7223 */ /* 0x040fe2000000000c */
[C---:B------:R-:W-:Y:S01]  /*7680*/  FFMA R13, R27.reuse, R3, R13 ;  /* 0x000000031b0d7223 */ /* 0x040fe2000000000d */
[C---:B------:R-:W-:Y:S01]  /*7690*/  FFMA R14, R27.reuse, R4, R14 ;  /* 0x000000041b0e7223 */ /* 0x040fe2000000000e */
[----:B------:R-:W-:Y:S01]  /*76a0*/  FFMA R19, R27, R0, R19 ;  /* 0x000000001b137223 */ /* 0x000fe20000000013 */
[----:B------:R1:W-:Y:S01]  /*76b0*/  STS.128 [R57+UR43+0x200], R32 ;  /* 0x0002002039007988 */ /* 0x0003e20008000c2b */
[----:B------:R-:W-:Y:S02]  /*76c0*/  F2FP.F16.F32.PACK_AB R8, R9, R8 ;  /* 0x000000080908723e */ /* 0x000fe400000000ff */
[----:B------:R-:W-:Y:S02]  /*76d0*/  F2FP.F16.F32.PACK_AB R9, R15, R10 ;  /* 0x0000000a0f09723e */ /* 0x000fe400000000ff */
[----:B------:R-:W-:Y:S02]  /*76e0*/  F2FP.F16.F32.PACK_AB R10, R13, R12 ;  /* 0x0000000c0d0a723e */ /* 0x000fe400000000ff */
[----:B------:R-:W-:Y:S05]  /*76f0*/  F2FP.F16.F32.PACK_AB R11, R19, R14 ;  /* 0x0000000e130b723e */ /* 0x000fea00000000ff */
[----:B------:R1:W-:Y:S01]  /*7700*/  STS.128 [R63+0x200], R8 ;  /* 0x000200083f007388 */ /* 0x0003e20000000c00 */
[----:B------:R-:W-:Y:S01]  /*7710*/  @!PT LDS RZ, [RZ] ;  /* 0x00000000fffff984 */ /* 0x000fe20000000800 */
[----:B------:R-:W-:Y:S01]  /*7720*/  @!PT LDS RZ, [RZ] ;  /* 0x00000000fffff984 */ /* 0x000fe20000000800 */
[----:B------:R-:W-:Y:S01]  /*7730*/  @!PT LDS RZ, [RZ] ;  /* 0x00000000fffff984 */ /* 0x000fe20000000800 */
[----:B------:R-:W-:Y:S01]  /*7740*/  @!PT LDS RZ, [RZ] ;  /* 0x00000000fffff984 */ /* 0x000fe20000000800 */
[----:B------:R2:W-:Y:S07]  /*7750*/  MEMBAR.ALL.CTA ;  /* 0x0000000000007992 */ /* 0x0005ee0000008000 */
[----:B--2---:R-:W2:Y:S02]  /*7760*/  FENCE.VIEW.ASYNC.S ;  /* 0x00000000000073c6 */ /* 0x004ea40000000000 */
[----:B--2---:R-:W-:Y:S06]  /*7770*/  BAR.SYNC.DEFER_BLOCKING 0x1, 0x80 ;  /* 0x0042000000007b1d */ /* 0x004fec0000010000 */
[----:B------:R-:W-:Y:S05]  /*7780*/  @P0 BRA `(.L_x_127) ;  /* 0x00000000003c0947 */ /* 0x000fea0003800000 */
[----:B------:R-:W2:Y:S01]  /*7790*/  LDCU.64 UR6, c[0x0][0x348] ;  /* 0x00006900ff0677ac */ /* 0x000ea20008000a00 */
[----:B------:R-:W-:Y:S01]  /*77a0*/  UIADD3 UR4, UPT, UPT, UR43, 0x200, URZ ;  /* 0x000002002b047890 */ /* 0x000fe2000fffe0ff */
[----:B------:R-:W-:Y:S01]  /*77b0*/  UMOV UR51, UR36 ;  /* 0x0000002400337c82 */ /* 0x000fe20008000000 */
[----:B------:R-:W-:Y:S02]  /*77c0*/  UIADD3 UR9, UPT, UPT, UR49, 0x40, URZ ;  /* 0x0000004031097890 */ /* 0x000fe4000fffe0ff */
[----:B------:R-:W-:Y:S02]  /*77d0*/  UIADD3 UR8, UPT, UPT, UR43, 0xa00, URZ ;  /* 0x00000a002b087890 */ /* 0x000fe4000fffe0ff */
[----:B------:R-:W-:Y:S01]  /*77e0*/  MOV R53, UR4 ;  /* 0x0000000400357c02 */ /* 0x000fe20008000f00 */
[----:B------:R-:W-:Y:S01]  /*77f0*/  UMOV UR10, UR50 ;  /* 0x00000032000a7c82 */ /* 0x000fe20008000000 */
[----:B------:R-:W-:Y:S02]  /*7800*/  UMOV UR11, UR36 ;  /* 0x00000024000b7c82 */ /* 0x000fe40008000000 */
[----:B------:R-:W-:Y:S01]  /*7810*/  R2UR UR48, R53 ;  /* 0x00000000353072ca */ /* 0x000fe200000e0000 */
[----:B--2---:R-:W-:Y:S04]  /*7820*/  UIADD3 UR4, UP0, UPT, UR6, 0x680, URZ ;  /* 0x0000068006047890 */ /* 0x004fe8000ff1e0ff */
[----:B------:R-:W-:Y:S09]  /*7830*/  UIADD3.X UR5, UPT, UPT, URZ, UR7, URZ, UP0, !UPT ;  /* 0x00000007ff057290 */ /* 0x000ff200087fe4ff */
[----:B------:R2:W-:Y:S01]  /*7840*/  UTMASTG.3D [UR48], [UR4] ;  /* 0x00000030040073b5 */ /* 0x0005e20008010000 */
[----:B------:R2:W-:Y:S01]  /*7850*/  UTMASTG.3D [UR8], [UR4] ;  /* 0x00000008040073b5 */ /* 0x0005e20008010000 */
[----:B------:R0:W-:Y:S01]  /*7860*/  UTMACMDFLUSH ;  /* 0x00000000000079b7 */ /* 0x0001e20000000000 */
[----:B--2---:R-:W-:Y:S04]  /*7870*/  DEPBAR.LE SB0, 0x1 ;  /* 0x000080400000791a */ /* 0x004fe80000000000 */
.L_x_127:
[----:B------:R-:W-:Y:S05]  /*7880*/  BSYNC.RECONVERGENT B0 ;  /* 0x0000000000007941 */ /* 0x000fea0003800200 */
.L_x_126:
[----:B------:R-:W-:Y:S01]  /*7890*/  BAR.SYNC.DEFER_BLOCKING 0x1, 0x80 ;  /* 0x0042000000007b1d */ /* 0x000fe20000010000 */
[----:B------:R-:W-:Y:S01]  /*78a0*/  ISETP.NE.AND P1, PT, R62, RZ, PT ;  /* 0x000000ff3e00720c */ /* 0x000fe20003f25270 */
[----:B------:R-:W-:Y:S01]  /*78b0*/  UISETP.NE.AND UP0, UPT, UR52, URZ, UPT ;  /* 0x000000ff3400728c */ /* 0x000fe2000bf05270 */
[----:B------:R-:W-:Y:S11]  /*78c0*/  LEA R2, R26, UR43, 0x3 ;  /* 0x0000002b1a027c11 */ /* 0x000ff6000f8e18ff */
[----:B------:R-:W-:Y:S01]  /*78d0*/  @P1 SHF.L.U32 R3, R60, 0x1f, RZ ;  /* 0x0000001f3c031819 */ /* 0x000fe200000006ff */
[----:B------:R-:W-:Y:S06]  /*78e0*/  BRA.U !UP0, `(.L_x_128) ;  /* 0x0000000108247547 */ /* 0x000fec000b800000 */
[----:B------:R-:W-:Y:S01]  /*78f0*/  IMAD.U32 R4, RZ, RZ, UR46 ;  /* 0x0000002eff047e24 */ /* 0x000fe2000f8e00ff */
[----:B------:R-:W-:Y:S01]  /*7900*/  MOV R0, UR47 ;  /* 0x0000002f00007c02 */ /* 0x000fe20008000f00 */
[----:B------:R-:W-:Y:S03]  /*7910*/  UIADD3 UR4, UPT, UPT, UR46, 0x1, URZ ;  /* 0x000000012e047890 */ /* 0x000fe6000fffe0ff */
[----:B------:R-:W-:Y:S01]  /*7920*/  @P1 LEA R4, R4, UR43, 0x3 ;  /* 0x0000002b04041c11 */ /* 0x000fe2000f8e18ff */
[----:B------:R-:W-:Y:S04]  /*7930*/  UISETP.NE.AND UP0, UPT, UR4, 0x4, UPT ;  /* 0x000000040400788c */ /* 0x000fe8000bf05270 */
[----:B------:R-:W-:Y:S01]  /*7940*/  @P1 VIADD R4, R4, 0xf0 ;  /* 0x000000f004041836 */ /* 0x000fe20000000000 */
[----:B------:R-:W-:Y:S04]  /*7950*/  USEL UR46, UR4, URZ, UP0 ;  /* 0x000000ff042e7287 */ /* 0x000fe80008000000 */
[----:B------:R-:W-:Y:S04]  /*7960*/  @P1 PRMT R0, R0, 0x654, R4 ;  /* 0x0000065400001816 */ /* 0x000fe80000000004 */
[----:B------:R2:W-:Y:S04]  /*7970*/  @P1 SYNCS.ARRIVE.TRANS64.RED.A1T0 RZ, [R0+URZ], RZ ;  /* 0x000000ff00ff19a7 */ /* 0x0005e800081004ff */
.L_x_128:
[----:B------:R-:W3:Y:S01]  /*7980*/  @P1 SYNCS.PHASECHK.TRANS64.TRYWAIT P0, [R2+URZ+0xd0], R3 ;  /* 0x0000d003020015a7 */ /* 0x000ee200080011ff */
[----:B------:R-:W-:Y:S01]  /*7990*/  BSSY B1, `(.L_x_129) ;  /* 0x0000012000017945 */ /* 0x000fe20003800000 */
[----:B---3--:R-:W-:Y:S03]  /*79a0*/  @P1 SEL R64, RZ, 0x1, !P0 ;  /* 0x00000001ff401807 */ /* 0x008fe60004000000 */
[----:B------:R-:W-:Y:S05]  /*79b0*/  @!P1 BRA `(.L_x_130) ;  /* 0x00000000003c9947 */ /* 0x000fea0003800000 */
[----:B------:R-:W-:Y:S01]  /*79c0*/  ISETP.NE.AND P1, PT, R65, RZ, PT ;  /* 0x000000ff4100720c */ /* 0x000fe20003f25270 */
[----:B------:R-:W-:Y:S01]  /*79d0*/  BSSY B0, `(.L_x_131) ;  /* 0x0000009000007945 */ /* 0x000fe20003800000 */
[----:B------:R-:W-:Y:S11]  /*79e0*/  ISETP.NE.AND P0, PT, R64, RZ, PT ;  /* 0x000000ff4000720c */ /* 0x000ff60003f05270 */
[----:B------:R-:W-:Y:S05]  /*79f0*/  @P1 IMAD R4, R26, 0x1000, R57 ;  /* 0x000010001a041824 */ /* 0x000fea00078e0239 */
[----:B------:R-:W-:Y:S05]  /*7a00*/  @P1 IADD3 R3, PT, PT, R4, UR43, RZ ;  /* 0x0000002b04031c10 */ /* 0x000fea000fffe0ff */
[----:B------:R-:W-:Y:S01]  /*7a10*/  @P1 IMAD.IADD R3, R66, 0x1, R3 ;  /* 0x0000000142031824 */ /* 0x000fe200078e0203 */
[----:B------:R-:W-:Y:S06]  /*7a20*/  @P0 BRA `(.L_x_132) ;  /* 0x00000000000c0947 */ /* 0x000fec0003800000 */
[----:B--2---:R-:W-:Y:S04]  /*7a30*/  SHF.L.U32 R0, R60, 0x1f, RZ ;  /* 0x0000001f3c007819 */ /* 0x004fe800000006ff */
[----:B------:R-:W2:Y:S02]  /*7a40*/  SYNCS.PHASECHK.TRANS64.TRYWAIT P0, [R2+URZ+0xd0], R0 ;  /* 0x0000d000020075a7 */ /* 0x000ea400080011ff */
[----:B--2---:R-:W-:Y:S05]  /*7a50*/  @!P0 BRA `(.L_x_133) ;  /* 0x0000002800fc8947 */ /* 0x004fea0003800000 */
.L_x_132:
[----:B------:R-:W-:Y:S05]  /*7a60*/  BSYNC B0 ;  /* 0x0000000000007941 */ /* 0x000fea0003800000 */
.L_x_131:
[----:B------:R-:W-:Y:S02]  /*7a70*/  ISETP.NE.AND P0, PT, R65, RZ, PT ;  /* 0x000000ff4100720c */ /* 0x000fe40003f05270 */
[----:B------:R-:W-:Y:S11]  /*7a80*/  IADD3 R26, PT, PT, R26, 0x1, RZ ;  /* 0x000000011a1a7810 */ /* 0x000ff60007ffe0ff */
[----:B------:R3:W4:Y:S04]  /*7a90*/  @P0 LDS.128 R28, [R4+UR43+0x200] ;  /* 0x0002002b041c0984 */ /* 0x0007280008000c00 */
[----:B------:R3:W1:Y:S02]  /*7aa0*/  @P0 LDS.128 R36, [R3+0x200] ;  /* 0x0002000003240984 */ /* 0x0006640000000c00 */
.L_x_130:
[----:B------:R-:W-:Y:S05]  /*7ab0*/  BSYNC B1 ;  /* 0x0000000000017941 */ /* 0x000fea0003800000 */
.L_x_129:
[----:B--2---:R-:W-:Y:S05]  /*7ac0*/  VIADD R0, R25, 0x10 ;  /* 0x0000001019007836 */ /* 0x004fea0000000000 */
[----:B------:R-:W-:Y:S04]  /*7ad0*/  SHF.R.U32.HI R0, RZ, 0x15, R0 ;  /* 0x00000015ff007819 */ /* 0x000fe80000011600 */
[----:B------:R-:W-:Y:S11]  /*7ae0*/  LOP3.LUT P0, RZ, R0, 0x3, R51, 0x48, !PT ;  /* 0x0000000300ff7812 */ /* 0x000ff60007804833 */
[----:B------:R-:W-:Y:S02]  /*7af0*/  @!UPT UIADD3 URZ, UPT, UPT, URZ, URZ, URZ ;  /* 0x000000fffffff290 */ /* 0x000fe4000fffe0ff */
[----:B------:R-:W-:Y:S05]  /*7b00*/  @!P0 BRA `(.L_x_134) ;  /* 0x0000000000408947 */ /* 0x000fea0003800000 */
[----:B------:R-:W2:Y:S01]  /*7b10*/  LDCU.64 UR8, c[0x4][0x70] ;  /* 0x01000e00ff0877ac */ /* 0x000ea20008000a00 */
[----:B---3--:R-:W-:Y:S01]  /*7b20*/  MOV R3, 0x0 ;  /* 0x0000000000037802 */ /* 0x008fe20000000f00 */
[----:B------:R-:W-:Y:S02]  /*7b30*/  HFMA2 R12, -RZ, RZ, 0, 5.9604644775390625e-08 ;  /* 0x00000001ff0c7431 */ /* 0x000fe400000001ff */
[----:B-1----:R-:W-:Y:S02]  /*7b40*/  IMAD.MOV.U32 R8, RZ, RZ, 0x192 ;  /* 0x00000192ff087424 */ /* 0x002fe400078e00ff */
[----:B------:R-:W-:Y:S01]  /*7b50*/  IMAD.MOV.U32 R13, RZ, RZ, RZ ;  /* 0x000000ffff0d7224 */ /* 0x000fe200078e00ff */
[----:B------:R-:W1:Y:S01]  /*7b60*/  LDCU.64 UR6, c[0x4][0x78] ;  /* 0x01000f00ff0677ac */ /* 0x000e620008000a00 */
[----:B------:R-:W3:Y:S01]  /*7b70*/  LDC.64 R2, c[0x4][R3] ;  /* 0x0100000003027b82 */ /* 0x000ee20000000a00 */
[----:B------:R-:W5:Y:S01]  /*7b80*/  LDCU.64 UR4, c[0x4][0x10] ;  /* 0x01000200ff0477ac */ /* 0x000f620008000a00 */
[----:B--2---:R-:W-:Y:S01]  /*7b90*/  MOV R5, UR9 ;  /* 0x0000000900057c02 */ /* 0x004fe20008000f00 */
[----:B------:R-:W-:Y:S01]  /*7ba0*/  IMAD.U32 R4, RZ, RZ, UR8 ;  /* 0x00000008ff047e24 */ /* 0x000fe2000f8e00ff */
[----:B-1----:R-:W-:Y:S01]  /*7bb0*/  MOV R7, UR7 ;  /* 0x0000000700077c02 */ /* 0x002fe20008000f00 */
[----:B------:R-:W-:Y:S01]  /*7bc0*/  IMAD.U32 R6, RZ, RZ, UR6 ;  /* 0x00000006ff067e24 */ /* 0x000fe2000f8e00ff */
[----:B-----5:R-:W-:Y:S01]  /*7bd0*/  MOV R11, UR5 ;  /* 0x00000005000b7c02 */ /* 0x020fe20008000f00 */
[----:B------:R-:W-:Y:S02]  /*7be0*/  IMAD.U32 R10, RZ, RZ, UR4 ;  /* 0x00000004ff0a7e24 */ /* 0x000fe4000f8e00ff */
[----:B------:R-:W-:Y:S07]  /*7bf0*/  LEPC R20, `(.L_x_134) ;  /* 0x000000001014794e */ /* 0x000fee0000000000 */
[----:B---34-:R-:W-:Y:S05]  /*7c00*/  CALL.ABS.NOINC R2 ;  /* 0x0000000002007343 */ /* 0x018fea0003c00000 */
.L_x_134:
[----:B------:R-:W-:Y:S01]  /*7c10*/  ISETP.NE.AND P6, PT, R62, RZ, PT ;  /* 0x000000ff3e00720c */ /* 0x000fe20003fc5270 */
[----:B------:R-:W-:Y:S05]  /*7c20*/  WARPSYNC.ALL ;  /* 0x0000000000007948 */ /* 0x000fea0003800000 */
[----:B------:R-:W-:Y:S01]  /*7c30*/  R2UR UR4, R25 ;  /* 0x00000000190472ca */ /* 0x000fe200000e0000 */
[----:B---34-:R-:W-:Y:S01]  /*7c40*/  HADD2.F32 R3, -RZ, R28.H0_H0 ;  /* 0x2000001cff037230 */ /* 0x018fe20000004100 */
[----:B------:R-:W-:Y:S01]  /*7c50*/  ISETP.NE.AND P0, PT, R61, RZ, PT ;  /* 0x000000ff3d00720c */ /* 0x000fe20003f05270 */
[----:B------:R-:W-:Y:S01]  /*7c60*/  HADD2.F32 R20, -RZ, R30.H0_H0 ;  /* 0x2000001eff147230 */ /* 0x000fe20000004100 */
[----:B------:R-:W-:Y:S09]  /*7c70*/  BSSY.RECONVERGENT B0, `(.L_x_135) ;  /* 0x0000058000007945 */ /* 0x000ff20003800200 */
[----:B-1----:R-:W1:Y:S02]  /*7c80*/  LDTM.x16 R4, tmem[UR4+0x10] ;  /* 0x00001004000479ee */ /* 0x002e640008240000 */
[C---:B-1----:R-:W-:Y:S01]  /*7c90*/  FMUL R0, R24.reuse, R4 ;  /* 0x0000000418007220 */ /* 0x042fe20000400000 */
[----:B------:R-:W-:Y:S02]  /*7ca0*/  HADD2.F32 R4, -RZ, R28.H1_H1 ;  /* 0x3000001cff047230 */ /* 0x000fe40000004100 */
[C---:B------:R-:W-:Y:S01]  /*7cb0*/  FMUL R2, R24.reuse, R5 ;  /* 0x0000000518027220 */ /* 0x040fe20000400000 */
[--C-:B------:R-:W-:Y:S02]  /*7cc0*/  HADD2.F32 R5, -RZ, R29.reuse.H0_H0 ;  /* 0x2000001dff057230 */ /* 0x100fe40000004100 */
[C---:B------:R-:W-:Y:S01]  /*7cd0*/  FFMA R0, R27.reuse, R3, R0 ;  /* 0x000000031b007223 */ /* 0x040fe20000000000 */
[C---:B------:R-:W-:Y:S01]  /*7ce0*/  FMUL R3, R24.reuse, R6 ;  /* 0x0000000618037220 */ /* 0x040fe20000400000 */
[----:B------:R-:W-:Y:S02]  /*7cf0*/  HADD2.F32 R6, -RZ, R29.H1_H1 ;  /* 0x3000001dff067230 */ /* 0x000fe40000004100 */
[C---:B------:R-:W-:Y:S01]  /*7d00*/  FFMA R2, R27.reuse, R4, R2 ;  /* 0x000000041b027223 */ /* 0x040fe20000000002 */
[C---:B------:R-:W-:Y:S01]  /*7d10*/  FMUL R7, R24.reuse, R7 ;  /* 0x0000000718077220 */ /* 0x040fe20000400000 */
[C---:B------:R-:W-:Y:S01]  /*7d20*/  FFMA R3, R27.reuse, R5, R3 ;  /* 0x000000051b037223 */ /* 0x040fe20000000003 */
[C---:B------:R-:W-:Y:S01]  /*7d30*/  FMUL R4, R24.reuse, R8 ;  /* 0x0000000818047220 */ /* 0x040fe20000400000 */
[----:B------:R-:W-:Y:S01]  /*7d40*/  FMUL R5, R24, R9 ;  /* 0x0000000918057220 */ /* 0x000fe20000400000 */
[----:B------:R-:W-:Y:S01]  /*7d50*/  F2FP.F16.F32.PACK_AB R32, R2, R0 ;  /* 0x000000000220723e */ /* 0x000fe200000000ff */
[C---:B------:R-:W-:Y:S01]  /*7d60*/  FFMA R7, R27.reuse, R6, R7 ;  /* 0x000000061b077223 */ /* 0x040fe20000000007 */
[----:B------:R-:W-:Y:S02]  /*7d70*/  HADD2.F32 R0, -RZ, R30.H1_H1 ;  /* 0x3000001eff007230 */ /* 0x000fe40000004100 */
[----:B------:R-:W-:Y:S01]  /*7d80*/  FFMA R4, R27, R20, R4 ;  /* 0x000000141b047223 */ /* 0x000fe20000000004 */
[--C-:B------:R-:W-:Y:S02]  /*7d90*/  HADD2.F32 R2, -RZ, R31.reuse.H0_H0 ;  /* 0x2000001fff027230 */ /* 0x100fe40000004100 */
[C---:B------:R-:W-:Y:S01]  /*7da0*/  FMUL R6, R24.reuse, R10 ;  /* 0x0000000a18067220 */ /* 0x040fe20000400000 */
[----:B------:R-:W-:Y:S01]  /*7db0*/  F2FP.F16.F32.PACK_AB R33, R7, R3 ;  /* 0x000000030721723e */ /* 0x000fe200000000ff */
[----:B------:R-:W-:Y:S02]  /*7dc0*/  HADD2.F32 R3, -RZ, R31.H1_H1 ;  /* 0x3000001fff037230 */ /* 0x000fe40000004100 */
[C---:B------:R-:W-:Y:S01]  /*7dd0*/  FFMA R5, R27.reuse, R0, R5 ;  /* 0x000000001b057223 */ /* 0x040fe20000000005 */
[C---:B------:R-:W-:Y:S01]  /*7de0*/  FMUL R11, R24.reuse, R11 ;  /* 0x0000000b180b7220 */ /* 0x040fe20000400000 */
[--C-:B------:R-:W-:Y:S02]  /*7df0*/  HADD2.F32 R7, -RZ, R36.reuse.H0_H0 ;  /* 0x20000024ff077230 */ /* 0x100fe40000004100 */
[C---:B------:R-:W-:Y:S01]  /*7e00*/  FMUL R8, R24.reuse, R12 ;  /* 0x0000000c18087220 */ /* 0x040fe20000400000 */
[----:B------:R-:W-:Y:S02]  /*7e10*/  HADD2.F32 R0, -RZ, R36.H1_H1 ;  /* 0x30000024ff007230 */ /* 0x000fe40000004100 */
[C---:B------:R-:W-:Y:S01]  /*7e20*/  FMUL R9, R24.reuse, R13 ;  /* 0x0000000d18097220 */ /* 0x040fe20000400000 */
[C---:B------:R-:W-:Y:S01]  /*7e30*/  FFMA R6, R27.reuse, R2, R6 ;  /* 0x000000021b067223 */ /* 0x040fe20000000006 */
[C---:B------:R-:W-:Y:S01]  /*7e40*/  FFMA R11, R27.reuse, R3, R11 ;  /* 0x000000031b0b7223 */ /* 0x040fe2000000000b */
[C---:B------:R-:W-:Y:S01]  /*7e50*/  FFMA R8, R27.reuse, R7, R8 ;  /* 0x000000071b087223 */ /* 0x040fe20000000008 */
[C---:B------:R-:W-:Y:S01]  /*7e60*/  FFMA R9, R27.reuse, R0, R9 ;  /* 0x000000001b097223 */ /* 0x040fe20000000009 */
[--C-:B------:R-:W-:Y:S02]  /*7e70*/  HADD2.F32 R2, -RZ, R37.reuse.H0_H0 ;  /* 0x20000025ff027230 */ /* 0x100fe40000004100 */
[C---:B------:R-:W-:Y:S01]  /*7e80*/  FMUL R10, R24.reuse, R14 ;  /* 0x0000000e180a7220 */ /* 0x040fe20000400000 */
[----:B------:R-:W-:Y:S02]  /*7e90*/  HADD2.F32 R0, -RZ, R37.H1_H1 ;  /* 0x30000025ff007230 */ /* 0x000fe40000004100 */
[C---:B------:R-:W-:Y:S01]  /*7ea0*/  FMUL R15, R24.reuse, R15 ;  /* 0x0000000f180f7220 */ /* 0x040fe20000400000 */
[C---:B------:R-:W-:Y:S01]  /*7eb0*/  FMUL R12, R24.reuse, R16 ;  /* 0x00000010180c7220 */ /* 0x040fe20000400000 */
[C---:B------:R-:W-:Y:S01]  /*7ec0*/  FFMA R10, R27.reuse, R2, R10 ;  /* 0x000000021b0a7223 */ /* 0x040fe2000000000a */
[--C-:B------:R-:W-:Y:S02]  /*7ed0*/  HADD2.F32 R2, -RZ, R38.reuse.H0_H0 ;  /* 0x20000026ff027230 */ /* 0x100fe40000004100 */
[----:B------:R-:W-:Y:S01]  /*7ee0*/  FFMA R15, R27, R0, R15 ;  /* 0x000000001b0f7223 */ /* 0x000fe2000000000f */
[----:B------:R-:W-:Y:S01]  /*7ef0*/  HADD2.F32 R0, -RZ, R38.H1_H1 ;  /* 0x30000026ff007230 */ /* 0x000fe20000004100 */
[----:B------:R-:W-:Y:S01]  /*7f00*/  F2FP.F16.F32.PACK_AB R34, R5, R4 ;  /* 0x000000040522723e */ /* 0x000fe200000000ff */
        /* <DEDUP_REMOVED lines=14> */
[----:B------:R-:W-:Y:S02]  /*7ff0*/  F2FP.F16.F32.PACK_AB R11, R19, R14 ;  /* 0x0000000e130b723e */ /* 0x000fe400000000ff */
[----:B------:R-:W-:Y:S02]  /*8000*/  MOV R2, UR46 ;  /* 0x0000002e00027c02 */ /* 0x000fe40008000f00 */
[----:B------:R-:W-:Y:S01]  /*8010*/  MOV R0, UR47 ;  /* 0x0000002f00007c02 */ /* 0x000fe20008000f00 */
[----:B------:R1:W-:Y:S01]  /*8020*/  STS.128 [R63+0x1200], R8 ;  /* 0x001200083f007388 */ /* 0x0003e20000000c00 */
[----:B------:R-:W-:Y:S02]  /*8030*/  @P6 LEA R2, R2, UR43, 0x3 ;  /* 0x0000002b02026c11 */ /* 0x000fe4000f8e18ff */
[----:B------:R-:W-:Y:S02]  /*8040*/  @P6 SHF.L.U32 R3, R60, 0x1f, RZ ;  /* 0x0000001f3c036819 */ /* 0x000fe400000006ff */
[----:B------:R-:W-:Y:S01]  /*8050*/  @P6 IADD3 R2, PT, PT, R2, 0xf0, RZ ;  /* 0x000000f002026810 */ /* 0x000fe20007ffe0ff */
[----:B------:R-:W-:Y:S01]  /*8060*/  @!PT LDS RZ, [RZ] ;  /* 0x00000000fffff984 */ /* 0x000fe20000000800 */
[----:B------:R-:W-:Y:S01]  /*8070*/  @!PT LDS RZ, [RZ] ;  /* 0x00000000fffff984 */ /* 0x000fe20000000800 */
[----:B------:R-:W-:Y:S01]  /*8080*/  @!PT LDS RZ, [RZ] ;  /* 0x00000000fffff984 */ /* 0x000fe20000000800 */
[----:B------:R-:W-:Y:S01]  /*8090*/  @!PT LDS RZ, [RZ] ;  /* 0x00000000fffff984 */ /* 0x000fe20000000800 */
[----:B------:R2:W-:Y:S06]  /*80a0*/  MEMBAR.ALL.CTA ;  /* 0x0000000000007992 */ /* 0x0005ec0000008000 */
[----:B--2---:R-:W2:Y:S01]  /*80b0*/  FENCE.VIEW.ASYNC.S ;  /* 0x00000000000073c6 */ /* 0x004ea20000000000 */
[----:B------:R-:W-:Y:S02]  /*80c0*/  @P6 PRMT R0, R0, 0x654, R2 ;  /* 0x0000065400006816 */ /* 0x000fe40000000002 */
[----:B------:R-:W-:Y:S01]  /*80d0*/  LEA R2, R26, UR43, 0x3 ;  /* 0x0000002b1a027c11 */ /* 0x000fe2000f8e18ff */
[----:B--2---:R-:W-:Y:S06]  /*80e0*/  BAR.SYNC.DEFER_BLOCKING 0x1, 0x80 ;  /* 0x0042000000007b1d */ /* 0x004fec0000010000 */
[----:B------:R-:W-:Y:S05]  /*80f0*/  @P0 BRA `(.L_x_136) ;  /* 0x00000000003c0947 */ /* 0x000fea0003800000 */
[----:B------:R-:W2:Y:S01]  /*8100*/  LDCU.64 UR6, c[0x0][0x348] ;  /* 0x00006900ff0677ac */ /* 0x000ea20008000a00 */
[----:B------:R-:W-:Y:S02]  /*8110*/  UIADD3 UR13, UPT, UPT, UR49, 0x10, URZ ;  /* 0x00000010310d7890 */ /* 0x000fe4000fffe0ff */
[----:B------:R-:W-:Y:S01]  /*8120*/  UIADD3 UR12, UPT, UPT, UR43, 0x1200, URZ ;  /* 0x000012002b0c7890 */ /* 0x000fe2000fffe0ff */
[----:B------:R-:W-:Y:S01]  /*8130*/  UMOV UR14, UR50 ;  /* 0x00000032000e7c82 */ /* 0x000fe20008000000 */
[----:B------:R-:W-:Y:S01]  /*8140*/  UMOV UR15, UR36 ;  /* 0x00000024000f7c82 */ /* 0x000fe20008000000 */
[----:B------:R-:W-:Y:S02]  /*8150*/  UIADD3 UR9, UPT, UPT, UR49, 0x50, URZ ;  /* 0x0000005031097890 */ /* 0x000fe4000fffe0ff */
[----:B------:R-:W-:Y:S01]  /*8160*/  UIADD3 UR8, UPT, UPT, UR43, 0x1a00, URZ ;  /* 0x00001a002b087890 */ /* 0x000fe2000fffe0ff */
[----:B------:R-:W-:Y:S01]  /*8170*/  UMOV UR10, UR50 ;  /* 0x00000032000a7c82 */ /* 0x000fe20008000000 */
[----:B------:R-:W-:Y:S01]  /*8180*/  UMOV UR11, UR36 ;  /* 0x00000024000b7c82 */ /* 0x000fe20008000000 */
[----:B--2---:R-:W-:Y:S04]  /*8190*/  UIADD3 UR4, UP0, UPT, UR6, 0x680, URZ ;  /* 0x0000068006047890 */ /* 0x004fe8000ff1e0ff */
[----:B------:R-:W-:Y:S09]  /*81a0*/  UIADD3.X UR5, UPT, UPT, URZ, UR7, URZ, UP0, !UPT ;  /* 0x00000007ff057290 */ /* 0x000ff200087fe4ff */
[----:B------:R2:W-:Y:S01]  /*81b0*/  UTMASTG.3D [UR12], [UR4] ;  /* 0x0000000c040073b5 */ /* 0x0005e20008010000 */
[----:B------:R2:W-:Y:S01]  /*81c0*/  UTMASTG.3D [UR8], [UR4] ;  /* 0x00000008040073b5 */ /* 0x0005e20008010000 */
[----:B------:R0:W-:Y:S01]  /*81d0*/  UTMACMDFLUSH ;  /* 0x00000000000079b7 */ /* 0x0001e20000000000 */
[----:B--2---:R-:W-:Y:S04]  /*81e0*/  DEPBAR.LE SB0, 0x1 ;  /* 0x000080400000791a */ /* 0x004fe80000000000 */
.L_x_136:
[----:B------:R-:W-:Y:S05]  /*81f0*/  BSYNC.RECONVERGENT B0 ;  /* 0x0000000000007941 */ /* 0x000fea0003800200 */
.L_x_135:
[----:B------:R-:W-:Y:S01]  /*8200*/  BAR.SYNC.DEFER_BLOCKING 0x1, 0x80 ;  /* 0x0042000000007b1d */ /* 0x000fe20000010000 */
[----:B------:R-:W-:Y:S04]  /*8210*/  UIADD3 UR4, UPT, UPT, UR46, 0x1, URZ ;  /* 0x000000012e047890 */ /* 0x000fe8000fffe0ff */
[----:B------:R-:W-:Y:S04]  /*8220*/  UISETP.NE.AND UP0, UPT, UR4, 0x4, UPT ;  /* 0x000000040400788c */ /* 0x000fe8000bf05270 */
[----:B------:R-:W-:Y:S01]  /*8230*/  USEL UR44, UR4, URZ, UP0 ;  /* 0x000000ff042c7287 */ /* 0x000fe20008000000 */
[----:B------:R2:W-:Y:S01]  /*8240*/  @P6 SYNCS.ARRIVE.TRANS64.RED.A1T0 RZ, [R0+URZ], RZ ;  /* 0x000000ff00ff69a7 */ /* 0x0005e200081004ff */
[----:B------:R-:W-:Y:S01]  /*8250*/  BSSY B1, `(.L_x_137) ;  /* 0x0000013000017945 */ /* 0x000fe20003800000 */
[----:B------:R-:W3:Y:S02]  /*8260*/  @P6 SYNCS.PHASECHK.TRANS64.TRYWAIT P0, [R2+URZ+0xd0], R3 ;  /* 0x0000d003020065a7 */ /* 0x000ee400080011ff */
[----:B---3--:R-:W-:Y:S01]  /*8270*/  @P6 SEL R64, RZ, 0x1, !P0 ;  /* 0x00000001ff406807 */ /* 0x008fe20004000000 */
[----:B--2---:R-:W-:Y:S06]  /*8280*/  @!P6 BRA `(.L_x_138) ;  /* 0x00000000003ce947 */ /* 0x004fec0003800000 */
[----:B------:R-:W-:Y:S01]  /*8290*/  ISETP.NE.AND P1, PT, R65, RZ, PT ;  /* 0x000000ff4100720c */ /* 0x000fe20003f25270 */
[----:B------:R-:W-:Y:S01]  /*82a0*/  BSSY B0, `(.L_x_139) ;  /* 0x0000009000007945 */ /* 0x000fe20003800000 */
[----:B------:R-:W-:Y:S11]  /*82b0*/  ISETP.NE.AND P0, PT, R64, RZ, PT ;  /* 0x000000ff4000720c */ /* 0x000ff60003f05270 */
[----:B------:R-:W-:Y:S05]  /*82c0*/  @P1 IMAD R3, R26, 0x1000, R57 ;  /* 0x000010001a031824 */ /* 0x000fea00078e0239 */
[----:B------:R-:W-:Y:S05]  /*82d0*/  @P1 IADD3 R0, PT, PT, R3, UR43, RZ ;  /* 0x0000002b03001c10 */ /* 0x000fea000fffe0ff */
[----:B------:R-:W-:Y:S01]  /*82e0*/  @P1 IMAD.IADD R0, R66, 0x1, R0 ;  /* 0x0000000142001824 */ /* 0x000fe200078e0200 */
[----:B------:R-:W-:Y:S06]  /*82f0*/  @P0 BRA `(.L_x_140) ;  /* 0x00000000000c0947 */ /* 0x000fec0003800000 */
[----:B------:R-:W-:Y:S04]  /*8300*/  SHF.L.U32 R4, R60, 0x1f, RZ ;  /* 0x0000001f3c047819 */ /* 0x000fe800000006ff */
[----:B------:R-:W2:Y:S02]  /*8310*/  SYNCS.PHASECHK.TRANS64.TRYWAIT P0, [R2+URZ+0xd0], R4 ;  /* 0x0000d004020075a7 */ /* 0x000ea400080011ff */
[----:B--2---:R-:W-:Y:S05]  /*8320*/  @!P0 BRA `(.L_x_141) ;  /* 0x0000002000dc8947 */ /* 0x004fea0003800000 */
.L_x_140:
[----:B------:R-:W-:Y:S05]  /*8330*/  BSYNC B0 ;  /* 0x0000000000007941 */ /* 0x000fea0003800000 */
.L_x_139:
[----:B------:R-:W-:Y:S02]  /*8340*/  ISETP.NE.AND P0, PT, R65, RZ, PT ;  /* 0x000000ff4100720c */ /* 0x000fe40003f05270 */
[----:B------:R-:W-:Y:S11]  /*8350*/  IADD3 R26, PT, PT, R26, 0x1, RZ ;  /* 0x000000011a1a7810 */ /* 0x000ff60007ffe0ff */
[----:B------:R3:W4:Y:S04]  /*8360*/  @P0 LDS.128 R28, [R3+UR43+0x200] ;  /* 0x0002002b031c0984 */ /* 0x0007280008000c00 */
[----:B------:R3:W1:Y:S02]  /*8370*/  @P0 LDS.128 R36, [R0+0x200] ;  /* 0x0002000000240984 */ /* 0x0006640000000c00 */
.L_x_138:
[----:B------:R-:W-:Y:S05]  /*8380*/  BSYNC B1 ;  /* 0x0000000000017941 */ /* 0x000fea0003800000 */
.L_x_137:
[----:B---3--:R-:W-:Y:S05]  /*8390*/  VIADD R0, R25, 0x20 ;  /* 0x0000002019007836 */ /* 0x008fea0000000000 */
[----:B------:R-:W-:Y:S04]  /*83a0*/  SHF.R.U32.HI R0, RZ, 0x15, R0 ;  /* 0x00000015ff007819 */ /* 0x000fe80000011600 */
[----:B------:R-:W-:Y:S11]  /*83b0*/  LOP3.LUT P0, RZ, R0, 0x3, R51, 0x48, !PT ;  /* 0x0000000300ff7812 */ /* 0x000ff60007804833 */
[----:B------:R-:W-:Y:S02]  /*83c0*/  @!UPT UIADD3 URZ, UPT, UPT, URZ, URZ, URZ ;  /* 0x000000fffffff290 */ /* 0x000fe4000fffe0ff */
[----:B------:R-:W-:Y:S05]  /*83d0*/  @!P0 BRA `(.L_x_142) ;  /* 0x0000000000408947 */ /* 0x000fea0003800000 */
[----:B------:R-:W3:Y:S01]  /*83e0*/  LDCU.64 UR8, c[0x4][0x70] ;  /* 0x01000e00ff0877ac */ /* 0x000ee20008000a00 */
[----:B------:R-:W-:Y:S01]  /*83f0*/  MOV R3, 0x0 ;  /* 0x0000000000037802 */ /* 0x000fe20000000f00 */
[----:B------:R-:W-:Y:S02]  /*8400*/  HFMA2 R12, -RZ, RZ, 0, 5.9604644775390625e-08 ;  /* 0x00000001ff0c7431 */ /* 0x000fe400000001ff */
[----:B-1----:R-:W-:Y:S02]  /*8410*/  IMAD.MOV.U32 R8, RZ, RZ, 0x192 ;  /* 0x00000192ff087424 */ /* 0x002fe400078e00ff */
[----:B------:R-:W-:Y:S01]  /*8420*/  IMAD.MOV.U32 R13, RZ, RZ, RZ ;  /* 0x000000ffff0d7224 */ /* 0x000fe200078e00ff */
[----:B------:R-:W1:Y:S01]  /*8430*/  LDCU.64 UR6, c[0x4][0x78] ;  /* 0x01000f00ff0677ac */ /* 0x000e620008000a00 */
[----:B--2---:R-:W2:Y:S01]  /*8440*/  LDC.64 R2, c[0x4][R3] ;  /* 0x0100000003027b82 */ /* 0x004ea20000000a00 */
[----:B------:R-:W5:Y:S01]  /*8450*/  LDCU.64 UR4, c[0x4][0x10] ;  /* 0x01000200ff0477ac */ /* 0x000f620008000a00 */
[----:B---3--:R-:W-:Y:S01]  /*8460*/  MOV R5, UR9 ;  /* 0x0000000900057c02 */ /* 0x008fe20008000f00 */
[----:B------:R-:W-:Y:S01]  /*8470*/  IMAD.U32 R4, RZ, RZ, UR8 ;  /* 0x00000008ff047e24 */ /* 0x000fe2000f8e00ff */
[----:B-1----:R-:W-:Y:S01]  /*8480*/  MOV R7, UR7 ;  /* 0x0000000700077c02 */ /* 0x002fe20008000f00 */
[----:B------:R-:W-:Y:S01]  /*8490*/  IMAD.U32 R6, RZ, RZ, UR6 ;  /* 0x00000006ff067e24 */ /* 0x000fe2000f8e00ff */
[----:B-----5:R-:W-:Y:S01]  /*84a0*/  MOV R11, UR5 ;  /* 0x00000005000b7c02 */ /* 0x020fe20008000f00 */
[----:B------:R-:W-:Y:S02]  /*84b0*/  IMAD.U32 R10, RZ, RZ, UR4 ;  /* 0x00000004ff0a7e24 */ /* 0x000fe4000f8e00ff */
[----:B------:R-:W-:Y:S07]  /*84c0*/  LEPC R20, `(.L_x_142) ;  /* 0x000000001014794e */ /* 0x000fee0000000000 */
[----:B--2-4-:R-:W-:Y:S05]  /*84d0*/  CALL.ABS.NOINC R2 ;  /* 0x0000000002007343 */ /* 0x014fea0003c00000 */
.L_x_142:
[----:B------:R-:W-:Y:S01]  /*84e0*/  ISETP.NE.AND P6, PT, R62, RZ, PT ;  /* 0x000000ff3e00720c */ /* 0x000fe20003fc5270 */
[----:B------:R-:W-:Y:S05]  /*84f0*/  WARPSYNC.ALL ;  /* 0x0000000000007948 */ /* 0x000fea0003800000 */
[----:B------:R-:W-:Y:S01]  /*8500*/  R2UR UR4, R25 ;  /* 0x00000000190472ca */ /* 0x000fe200000e0000 */
[----:B----4-:R-:W-:Y:S01]  /*8510*/  HADD2.F32 R3, -RZ, R28.H0_H0 ;  /* 0x2000001cff037230 */ /* 0x010fe20000004100 */
[----:B------:R-:W-:Y:S01]  /*8520*/  ISETP.NE.AND P0, PT, R61, RZ, PT ;  /* 0x000000ff3d00720c */ /* 0x000fe20003f05270 */
[----:B------:R-:W-:Y:S01]  /*8530*/  HADD2.F32 R20, -RZ, R30.H0_H0 ;  /* 0x2000001eff147230 */ /* 0x000fe20000004100 */
[----:B------:R-:W-:Y:S09]  /*8540*/  BSSY.RECONVERGENT B0, `(.L_x_143) ;  /* 0x0000058000007945 */ /* 0x000ff20003800200 */
[----:B-12---:R-:W1:Y:S02]  /*8550*/  LDTM.x16 R4, tmem[UR4+0x20] ;  /* 0x00002004000479ee */ /* 0x006e640008240000 */
        /* <DEDUP_REMOVED lines=59> */
[----:B------:R-:W-:Y:S02]  /*8910*/  LEA R3, R26, UR43, 0x3 ;  /* 0x0000002b1a037c11 */ /* 0x000fe4000f8e18ff */
        /* <DEDUP_REMOVED lines=8> */
[----:B------:R-:W-:Y:S01]  /*89a0*/  @P6 SHF.L.U32 R2, R60, 0x1f, RZ ;  /* 0x0000001f3c026819 */ /* 0x000fe200000006ff */
        /* <DEDUP_REMOVED lines=17> */
.L_x_144:
[----:B------:R-:W-:Y:S05]  /*8ac0*/  BSYNC.RECONVERGENT B0 ;  /* 0x0000000000007941 */ /* 0x000fea0003800200 */
.L_x_143:
        /* <DEDUP_REMOVED lines=19> */
.L_x_148:
[----:B------:R-:W-:Y:S05]  /*8c00*/  BSYNC B0 ;  /* 0x0000000000007941 */ /* 0x000fea0003800000 */
.L_x_147:
[----:B------:R-:W-:Y:S11]  /*8c10*/  ISETP.NE.AND P0, PT, R65, RZ, PT ;  /* 0x000000ff4100720c */ /* 0x000ff60003f05270 */
[----:B------:R-:W-:Y:S02]  /*8c20*/  @!UPT UIADD3 URZ, UPT, UPT, URZ, URZ, URZ ;  /* 0x000000fffffff290 */ /* 0x000fe4000fffe0ff */
[----:B------:R3:W4:Y:S04]  /*8c30*/  @P0 LDS.128 R28, [R26+UR43+0x200] ;  /* 0x0002002b1a1c0984 */ /* 0x0007280008000c00 */
[----:B------:R3:W1:Y:S02]  /*8c40*/  @P0 LDS.128 R36, [R66+0x200] ;  /* 0x0002000042240984 */ /* 0x0006640000000c00 */
.L_x_146:
[----:B------:R-:W-:Y:S05]  /*8c50*/  BSYNC B1 ;  /* 0x0000000000017941 */ /* 0x000fea0003800000 */
.L_x_145:
[----:B--2---:R-:W-:Y:S05]  /*8c60*/  VIADD R0, R25, 0x30 ;  /* 0x0000003019007836 */ /* 0x004fea0000000000 */
[----:B------:R-:W-:Y:S04]  /*8c70*/  SHF.R.U32.HI R0, RZ, 0x15, R0 ;  /* 0x00000015ff007819 */ /* 0x000fe80000011600 */
[----:B------:R-:W-:Y:S11]  /*8c80*/  LOP3.LUT P0, RZ, R0, 0x3, R51, 0x48, !PT ;  /* 0x0000000300ff7812 */ /* 0x000ff60007804833 */
[----:B------:R-:W-:Y:S02]  /*8c90*/  @!UPT UIADD3 URZ, UPT, UPT, URZ, URZ, URZ ;  /* 0x000000fffffff290 */ /* 0x000fe4000fffe0ff */
[----:B------:R-:W-:Y:S05]  /*8ca0*/  @!P0 BRA `(.L_x_150) ;  /* 0x0000000000408947 */ /* 0x000fea0003800000 */
[----:B------:R-:W2:Y:S01]  /*8cb0*/  LDCU.64 UR8, c[0x4][0x70] ;  /* 0x01000e00ff0877ac */ /* 0x000ea20008000a00 */
[----:B------:R-:W-:Y:S01]  /*8cc0*/  MOV R3, 0x0 ;  /* 0x0000000000037802 */ /* 0x000fe20000000f00 */
        /* <DEDUP_REMOVED lines=14> */
.L_x_150:
[----:B------:R-:W-:Y:S01]  /*8db0*/  ISETP.NE.AND P0, PT, R61, RZ, PT ;  /* 0x000000ff3d00720c */ /* 0x000fe20003f05270 */
[----:B------:R-:W-:Y:S05]  /*8dc0*/  WARPSYNC.ALL ;  /* 0x0000000000007948 */ /* 0x000fea0003800000 */
[----:B------:R-:W-:Y:S01]  /*8dd0*/  R2UR UR4, R25 ;  /* 0x00000000190472ca */ /* 0x000fe200000e0000 */
[--C-:B----4-:R-:W-:Y:S01]  /*8de0*/  HADD2.F32 R20, -RZ, R28.reuse.H0_H0 ;  /* 0x2000001cff147230 */ /* 0x110fe20000004100 */
[----:B------:R-:W-:Y:S01]  /*8df0*/  IADD3 R54, PT, PT, R54, 0x160, RZ ;  /* 0x0000016036367810 */ /* 0x000fe20007ffe0ff */
[----:B------:R-:W-:Y:S01]  /*8e00*/  HADD2.F32 R21, -RZ, R28.H1_H1 ;  /* 0x3000001cff157230 */ /* 0x000fe20000004100 */
[----:B------:R-:W-:Y:S01]  /*8e10*/  BSSY.RECONVERGENT B0, `(.L_x_151) ;  /* 0x0000054000007945 */ /* 0x000fe20003800200 */
[--C-:B------:R-:W-:Y:S01]  /*8e20*/  HADD2.F32 R25, -RZ, R29.reuse.H0_H0 ;  /* 0x2000001dff197230 */ /* 0x100fe20000004100 */
[----:B------:R-:W-:Y:S01]  /*8e30*/  LOP3.LUT R54, R54, 0xfefffff8, RZ, 0xc0, !PT ;  /* 0xfefffff836367812 */ /* 0x000fe200078ec0ff */
[----:B---3--:R-:W-:Y:S02]  /*8e40*/  HADD2.F32 R26, -RZ, R29.H1_H1 ;  /* 0x3000001dff1a7230 */ /* 0x008fe40000004100 */
[--C-:B------:R-:W-:Y:S02]  /*8e50*/  HADD2.F32 R28, -RZ, R30.reuse.H0_H0 ;  /* 0x2000001eff1c7230 */ /* 0x100fe40000004100 */
[----:B------:R-:W-:Y:S02]  /*8e60*/  HADD2.F32 R29, -RZ, R30.H1_H1 ;  /* 0x3000001eff1d7230 */ /* 0x000fe40000004100 */
[----:B-1----:R-:W1:Y:S01]  /*8e70*/  LDTM.x16 R4, tmem[UR4+0x30] ;  /* 0x00003004000479ee */ /* 0x002e620008240000 */
[----:B------:R-:W-:Y:S01]  /*8e80*/  NOP ;  /* 0x0000000000007918 */ /* 0x000fe20000000000 */
[----:B-1----:R1:W-:Y:S01]  /*8e90*/  SYNCS.ARRIVE.TRANS64.RED.A1T0 RZ, [R54+URZ], RZ ;  /* 0x000000ff36ff79a7 */ /* 0x0023e200081004ff */
[--C-:B------:R-:W-:Y:S02]  /*8ea0*/  HADD2.F32 R30, -RZ, R31.reuse.H0_H0 ;  /* 0x2000001fff1e7230 */ /* 0x100fe40000004100 */
[----:B------:R-:W-:Y:S02]  /*8eb0*/  HADD2.F32 R31, -RZ, R31.H1_H1 ;  /* 0x3000001fff1f7230 */ /* 0x000fe40000004100 */
        /* <DEDUP_REMOVED lines=8> */
[C---:B------:R-:W-:Y:S01]  /*8f40*/  FMUL R4, R24.reuse, R4 ;  /* 0x0000000418047220 */ /* 0x040fe20000400000 */
[C---:B------:R-:W-:Y:S01]  /*8f50*/  FMUL R5, R24.reuse, R5 ;  /* 0x0000000518057220 */ /* 0x040fe20000400000 */
[C---:B------:R-:W-:Y:S01]  /*8f60*/  FMUL R6, R24.reuse, R6 ;  /* 0x0000000618067220 */ /* 0x040fe20000400000 */
[C---:B------:R-:W-:Y:S01]  /*8f70*/  FMUL R7, R24.reuse, R7 ;  /* 0x0000000718077220 */ /* 0x040fe20000400000 */
[C---:B------:R-:W-:Y:S01]  /*8f80*/  FFMA R4, R27.reuse, R20, R4 ;  /* 0x000000141b047223 */ /* 0x040fe20000000004 */
        /* <DEDUP_REMOVED lines=15> */
[C---:B------:R-:W-:Y:S01]  /*9080*/  FMUL R12, R24.reuse, R16 ;  /* 0x00000010180c7220 */ /* 0x040fe20000400000 */
[C---:B------:R-:W-:Y:S01]  /*9090*/  FFMA R0, R27.reuse, R32, R0 ;  /* 0x000000201b007223 */ /* 0x040fe20000000000 */
[C---:B------:R-:W-:Y:S01]  /*90a0*/  FMUL R13, R24.reuse, R17 ;  /* 0x00000011180d7220 */ /* 0x040fe20000400000 */
[----:B------:R-:W-:Y:S01]  /*90b0*/  FFMA R2, R27, R33, R2 ;  /* 0x000000211b027223 */ /* 0x000fe20000000002 */
[----:B------:R-:W-:Y:S01]  /*90c0*/  F2FP.F16.F32.PACK_AB R4, R5, R4 ;  /* 0x000000040504723e */ /* 0x000fe200000000ff */
[C---:B------:R-:W-:Y:S01]  /*90d0*/  FMUL R14, R24.reuse, R18 ;  /* 0x00000012180e7220 */ /* 0x040fe20000400000 */
[----:B------:R-:W-:Y:S01]  /*90e0*/  FFMA R3, R27, R34, R3 ;  /* 0x000000221b037223 */ /* 0x000fe20000000003 */
[----:B------:R-:W-:Y:S01]  /*90f0*/  F2FP.F16.F32.PACK_AB R5, R7, R6 ;  /* 0x000000060705723e */ /* 0x000fe200000000ff */
[----:B------:R-:W-:Y:S01]  /*9100*/  FFMA R15, R27, R35, R15 ;  /* 0x000000231b0f7223 */ /* 0x000fe2000000000f */
[----:B------:R-:W-:Y:S01]  /*9110*/  FMUL R19, R24, R19 ;  /* 0x0000001318137220 */ /* 0x000fe20000400000 */
[----:B------:R-:W-:Y:S01]  /*9120*/  F2FP.F16.F32.PACK_AB R6, R9, R8 ;  /* 0x000000080906723e */ /* 0x000fe200000000ff */
[----:B------:R-:W-:Y:S01]  /*9130*/  FFMA R12, R27, R36, R12 ;  /* 0x000000241b0c7223 */ /* 0x000fe2000000000c */
[----:B------:R-:W-:Y:S01]  /*9140*/  F2FP.F16.F32.PACK_AB R7, R11, R10 ;  /* 0x0000000a0b07723e */ /* 0x000fe200000000ff */
[C---:B------:R-:W-:Y:S01]  /*9150*/  FFMA R13, R27.reuse, R37, R13 ;  /* 0x000000251b0d7223 */ /* 0x040fe2000000000d */
[C---:B------:R-:W-:Y:S01]  /*9160*/  FFMA R14, R27.reuse, R38, R14 ;  /* 0x000000261b0e7223 */ /* 0x040fe2000000000e */
[----:B------:R-:W-:Y:S01]  /*9170*/  FFMA R19, R27, R39, R19 ;  /* 0x000000271b137223 */ /* 0x000fe20000000013 */
[----:B------:R-:W-:Y:S01]  /*9180*/  F2FP.F16.F32.PACK_AB R16, R2, R0 ;  /* 0x000000000210723e */ /* 0x000fe200000000ff */
[----:B------:R1:W-:Y:S01]  /*9190*/  STS.128 [R57+UR43+0x3200], R4 ;  /* 0x0032000439007988 */ /* 0x0003e20008000c2b */
        /* <DEDUP_REMOVED lines=27> */
.L_x_152:
[----:B------:R-:W-:Y:S05]  /*9350*/  BSYNC.RECONVERGENT B0 ;  /* 0x0000000000007941 */ /* 0x000fea0003800200 */
.L_x_151:
[----:B------:R-:W-:Y:S01]  /*9360*/  BAR.SYNC.DEFER_BLOCKING 0x1, 0x80 ;  /* 0x0042000000007b1d */ /* 0x000fe20000010000 */
[----:B------:R-:W-:Y:S01]  /*9370*/  UISETP.NE.AND UP0, UPT, UR52, -0x4, UPT ;  /* 0xfffffffc3400788c */ /* 0x000fe2000bf05270 */
[----:B------:R-:W-:Y:S08]  /*9380*/  IADD3 R22, PT, PT, R22, 0x1, RZ ;  /* 0x0000000116167810 */ /* 0x000ff00007ffe0ff */
[----:B------:R-:W-:Y:S05]  /*9390*/  BRA.U !UP0, `(.L_x_153) ;  /* 0x0000000108287547 */ /* 0x000fea000b800000 */
[----:B------:R-:W-:Y:S01]  /*93a0*/  ISETP.NE.AND P0, PT, R62, RZ, PT ;  /* 0x000000ff3e00720c */ /* 0x000fe20003f05270 */
[----:B------:R-:W-:Y:S01]  /*93b0*/  IMAD.U32 R2, RZ, RZ, UR46 ;  /* 0x0000002eff027e24 */ /* 0x000fe2000f8e00ff */
[----:B------:R-:W-:Y:S01]  /*93c0*/  UIADD3 UR4, UPT, UPT, UR46, 0x1, URZ ;  /* 0x000000012e047890 */ /* 0x000fe2000fffe0ff */
[----:B------:R-:W-:Y:S03]  /*93d0*/  IMAD.U32 R0, RZ, RZ, UR47 ;  /* 0x0000002fff007e24 */ /* 0x000fe6000f8e00ff */
[----:B------:R-:W-:Y:S04]  /*93e0*/  UISETP.NE.AND UP0, UPT, UR4, 0x4, UPT ;  /* 0x000000040400788c */ /* 0x000fe8000bf05270 */
[----:B------:R-:W-:Y:S03]  /*93f0*/  USEL UR46, UR4, URZ, UP0 ;  /* 0x000000ff042e7287 */ /* 0x000fe60008000000 */
[----:B------:R-:W-:Y:S05]  /*9400*/  @P0 LEA R2, R2, UR43, 0x3 ;  /* 0x0000002b02020c11 */ /* 0x000fea000f8e18ff */
[----:B------:R-:W-:Y:S05]  /*9410*/  @P0 VIADD R2, R2, 0xf0 ;  /* 0x000000f002020836 */ /* 0x000fea0000000000 */
[----:B------:R-:W-:Y:S04]  /*9420*/  @P0 PRMT R0, R0, 0x654, R2 ;  /* 0x0000065400000816 */ /* 0x000fe80000000002 */
[----:B------:R2:W-:Y:S03]  /*9430*/  @P0 SYNCS.ARRIVE.TRANS64.RED.A1T0 RZ, [R0+URZ], RZ ;  /* 0x000000ff00ff09a7 */ /* 0x0005e600081004ff */
.L_x_153:
[----:B------:R-:W-:Y:S01]  /*9440*/  R2UR UR4, R52 ;  /* 0x00000000340472ca */ /* 0x000fe200000e0000 */
[----:B------:R-:W-:Y:S01]  /*9450*/  UISETP.NE.AND UP0, UPT, UR62, URZ, UPT ;  /* 0x000000ff3e00728c */ /* 0x000fe2000bf05270 */
[----:B------:R-:W-:Y:S01]  /*9460*/  ISETP.NE.AND P0, PT, R56, 0x2, PT ;  /* 0x000000023800780c */ /* 0x000fe20003f05270 */
[----:B------:R-:W-:Y:S01]  /*9470*/  UIADD3 UR20, UPT, UPT, UR38, UR63, URZ ;  /* 0x0000003f26147290 */ /* 0x000fe2000fffe0ff */
[----:B------:R-:W-:Y:S01]  /*9480*/  ISETP.NE.AND P1, PT, R22, 0x4, PT ;  /* 0x000000041600780c */ /* 0x000fe20003f25270 */
[----:B------:R-:W-:Y:S01]  /*9490*/  UIADD3 UR52, UPT, UPT, UR52, 0x4, URZ ;  /* 0x0000000434347890 */ /* 0x000fe2000fffe0ff */
[----:B------:R-:W-:Y:S01]  /*94a0*/  SEL R2, RZ, 0x1, P0 ;  /* 0x00000001ff027807 */ /* 0x000fe20000000000 */
[----:B------:R-:W-:Y:S01]  /*94b0*/  UMOV UR36, UR61 ;  /* 0x0000003d00247c82 */ /* 0x000fe20008000000 */
[----:B--2---:R-:W-:Y:S02]  /*94c0*/  SEL R0, RZ, 0x1, P1 ;  /* 0x00000001ff007807 */ /* 0x004fe40000800000 */
[----:B------:R-:W-:Y:S02]  /*94d0*/  LOP3.LUT R58, R58, R2, RZ, 0x3c, !PT ;  /* 0x000000023a3a7212 */ /* 0x000fe400078e3cff */
[----:B------:R-:W-:Y:S01]  /*94e0*/  LOP3.LUT R59, R59, R0, RZ, 0x3c, !PT ;  /* 0x000000003b3b7212 */ /* 0x000fe200078e3cff */
[----:B------:R-:W-:Y:S01]  /*94f0*/  UIADD3 UR28, UPT, UPT, UR37, UR4, URZ ;  /* 0x00000004251c7290 */ /* 0x000fe2000fffe0ff */
[----:B------:R-:W-:Y:S02]  /*9500*/  SEL R56, R56, RZ, P0 ;  /* 0x000000ff38387207 */ /* 0x000fe40000000000 */
[----:B------:R-:W-:Y:S01]  /*9510*/  SEL R22, R22, RZ, P1 ;  /* 0x000000ff16167207 */ /* 0x000fe20000800000 */
[----:B------:R-:W-:Y:S08]  /*9520*/  BRA.U UP0, `(.L_x_154) ;  /* 0xffffffcd00787547 */ /* 0x000ff0000b83ffff */
[----:B------:R-:W2:Y:S01]  /*9530*/  LDCU.64 UR4, c[0x0][0x888] ;  /* 0x00011100ff0477ac */ /* 0x000ea20008000a00 */
[----:B------:R-:W3:Y:S01]  /*9540*/  LDCU.64 UR6, c[0x0][0x890] ;  /* 0x00011200ff0677ac */ /* 0x000ee20008000a00 */
[----:B--2---:R-:W-:Y:S02]  /*9550*/  ISETP.NE.U32.AND P2, PT, RZ, UR4, PT ;  /* 0x00000004ff007c0c */ /* 0x004fe4000bf45070 */
[----:B---3--:R-:W-:Y:S02]  /*9560*/  ISETP.NE.U32.AND P1, PT, RZ, UR6, PT ;  /* 0x00000006ff007c0c */ /* 0x008fe4000bf25070 */
[----:B------:R-:W-:Y:S02]  /*9570*/  ISETP.NE.AND.EX P2, PT, RZ, UR5, PT, P2 ;  /* 0x00000005ff007c0c */ /* 0x000fe4000bf45320 */
[----:B------:R-:W-:-:S13]  /*9580*/  ISETP.NE.AND.EX P0, PT, RZ, UR7, PT, P1 ;  /* 0x00000007ff007c0c */ /* 0x000fda000bf05310 */
[----:B------:R-:W-:Y:S05]  /*9590*/  @P2 BRA P0, `(.L_x_155) ;  /* 0x00000000003c2947 */ /* 0x000fea0000000000 */
[----:B------:R-:W-:-:S13]  /*95a0*/  ISETP.NE.AND.EX P1, PT, RZ, UR7, PT, P1 ;  /* 0x00000007ff007c0c */ /* 0x000fda000bf25310 */
[----:B------:R-:W-:Y:S05]  /*95b0*/  @P1 BRA `(.L_x_156) ;  /* 0x00000000000c1947 */ /* 0x000fea0003800000 */
[----:B------:R-:W-:-:S13]  /*95c0*/  FSETP.NEU.AND P0, PT, R27, RZ, PT ;  /* 0x000000ff1b00720b */ /* 0x000fda0003f0d000 */
[----:B------:R-:W-:Y:S05]  /*95d0*/  @!P0 EXIT ;  /* 0x000000000000894d */ /* 0x000fea0003800000 */
[----:B------:R-:W-:Y:S05]  /*95e0*/  BRA `(.L_x_155) ;  /* 0x0000000000287947 */ /* 0x000fea0003800000 */
.L_x_156:
[----:B------:R-:W-:Y:S01]  /*95f0*/  ISETP.NE.AND P0, PT, R55, RZ, PT ;  /* 0x000000ff3700720c */ /* 0x000fe20003f05270 */
[----:B------:R-:W-:-:S12]  /*9600*/  BSSY.RECONVERGENT B0, `(.L_x_155) ;  /* 0x0000008000007945 */ /* 0x000fd80003800200 */
[----:B------:R-:W-:Y:S05]  /*9610*/  @P0 BRA `(.L_x_157) ;  /* 0x0000000000100947 */ /* 0x000fea0003800000 */
[----:B------:R-:W-:-:S04]  /*9620*/  ISETP.NE.U32.AND P0, PT, RZ, UR4, PT ;  /* 0x00000004ff007c0c */ /* 0x000fc8000bf05070 */
[----:B------:R-:W-:-:S13]  /*9630*/  ISETP.NE.AND.EX P0, PT, RZ, UR5, PT, P0 ;  /* 0x00000005ff007c0c */ /* 0x000fda000bf05300 */
[----:B------:R-:W-:Y:S05]  /*9640*/  @!P0 EXIT ;  /* 0x000000000000894d */ /* 0x000fea0003800000 */
[----:B------:R-:W-:Y:S05]  /*9650*/  BRA `(.L_x_158) ;  /* 0x0000000000087947 */ /* 0x000fea0003800000 */
.L_x_157:
[----:B------:R-:W-:-:S13]  /*9660*/  FSETP.NEU.AND P0, PT, R27, RZ, PT ;  /* 0x000000ff1b00720b */ /* 0x000fda0003f0d000 */
[----:B------:R-:W-:Y:S05]  /*9670*/  @!P0 EXIT ;  /* 0x000000000000894d */ /* 0x000fea0003800000 */
.L_x_158:
[----:B------:R-:W-:Y:S05]  /*9680*/  BSYNC.RECONVERGENT B0 ;  /* 0x0000000000007941 */ /* 0x000fea0003800200 */
.L_x_155:
[----:B------:R-:W-:Y:S01]  /*9690*/  ULEA UR6, UR46, UR43, 0x3 ;  /* 0x0000002b2e067291 */ /* 0x000fe2000f8e18ff */
[----:B------:R-:W-:-:S04]  /*96a0*/  DEPBAR.LE SB0, 0x0 ;  /* 0x000080000000791a */ /* 0x000fc80000000000 */
[----:B------:R-:W-:-:S04]  /*96b0*/  UIADD3 UR6, UPT, UPT, UR6, 0xf0, URZ ;  /* 0x000000f006067890 */ /* 0x000fc8000fffe0ff */
[----:B------:R-:W-:-:S09]  /*96c0*/  UPRMT UR6, UR47, 0x654, UR6 ;  /* 0x000006542f067896 */ /* 0x000fd20008000006 */
[----:B------:R-:W-:Y:S01]  /*96d0*/  SYNCS.ARRIVE.TRANS64.RED.A1T0 RZ, [UR6], RZ ;  /* 0x000000ffffff79a7 */ /* 0x000fe20008100406 */
[----:B------:R-:W-:Y:S05]  /*96e0*/  EXIT ;  /* 0x000000000000794d */ /* 0x000fea0003800000 */
.L_x_25:
[----:B--2---:R2:W3:Y:S02]  /*96f0*/  SYNCS.PHASECHK.TRANS64.TRYWAIT P0, [R0+URZ+0x190], R2 ;  /* 0x00019002000075a7 */ /* 0x0044e400080011ff */
[----:B---3--:R-:W-:Y:S05]  /*9700*/  @!P0 NANOSLEEP.SYNCS 0x989680 ;  /* 0x009896800000895d */ /* 0x008fea0003900000 */
[----:B------:R-:W3:Y:S02]  /*9710*/  @!P0 SYNCS.PHASECHK.TRANS64 P0, [R0+URZ+0x190], R2 ;  /* 0x00019002000085a7 */ /* 0x000ee400080010ff */
[----:B---3--:R-:W-:Y:S05]  /*9720*/  @!P0 BRA `(.L_x_25) ;  /* 0xfffffffc00f08947 */ /* 0x008fea000383ffff */
[----:B------:R-:W-:Y:S05]  /*9730*/  BRA `(.L_x_159) ;  /* 0xffffff8400b87947 */ /* 0x000fea000383ffff */
.L_x_28:
[----:B-1----:R-:W-:-:S07]  /*9740*/  MOV R0, UR33 ;  /* 0x0000002100007c02 */ /* 0x002fce0008000f00 */
.L_x_160:
[----:B-1----:R1:W2:Y:S02]  /*9750*/  SYNCS.PHASECHK.TRANS64.TRYWAIT P0, [R0+URZ+0x68], R3 ;  /* 0x00006803000075a7 */ /* 0x0022a400080011ff */
[----:B--2---:R-:W-:Y:S05]  /*9760*/  @!P0 NANOSLEEP.SYNCS 0x989680 ;  /* 0x009896800000895d */ /* 0x004fea0003900000 */
[----:B------:R-:W2:Y:S02]  /*9770*/  @!P0 SYNCS.PHASECHK.TRANS64 P0, [R0+URZ+0x68], R3 ;  /* 0x00006803000085a7 */ /* 0x000ea400080010ff */
[----:B--2---:R-:W-:Y:S05]  /*9780*/  @!P0 BRA `(.L_x_160) ;  /* 0xfffffffc00f08947 */ /* 0x004fea000383ffff */
[----:B------:R-:W-:Y:S05]  /*9790*/  BRA `(.L_x_27) ;  /* 0xffffff8800107947 */ /* 0x000fea000383ffff */
.L_x_35:
[----:B-1----:R-:W-:-:S07]  /*97a0*/  MOV R0, UR17 ;  /* 0x0000001100007c02 */ /* 0x002fce0008000f00 */
.L_x_161:
[----:B-1----:R1:W2:Y:S02]  /*97b0*/  SYNCS.PHASECHK.TRANS64.TRYWAIT P0, [R0+URZ+0x68], R3 ;  /* 0x00006803000075a7 */ /* 0x0022a400080011ff */
[----:B--2---:R-:W-:Y:S05]  /*97c0*/  @!P0 NANOSLEEP.SYNCS 0x989680 ;  /* 0x009896800000895d */ /* 0x004fea0003900000 */
[----:B------:R-:W2:Y:S02]  /*97d0*/  @!P0 SYNCS.PHASECHK.TRANS64 P0, [R0+URZ+0x68], R3 ;  /* 0x00006803000085a7 */ /* 0x000ea400080010ff */
[----:B--2---:R-:W-:Y:S05]  /*97e0*/  @!P0 BRA `(.L_x_161) ;  /* 0xfffffffc00f08947 */ /* 0x004fea000383ffff */
[----:B------:R-:W-:Y:S05]  /*97f0*/  BRA `(.L_x_34) ;  /* 0xffffff8800e07947 */ /* 0x000fea000383ffff */
.L_x_40:
[----:B-1----:R1:W2:Y:S02]  /*9800*/  SYNCS.PHASECHK.TRANS64.TRYWAIT P0, [R3+URZ+0x120], R0 ;  /* 0x00012000030075a7 */ /* 0x0022a400080011ff */
[----:B--2---:R-:W-:Y:S05]  /*9810*/  @!P0 NANOSLEEP.SYNCS 0x989680 ;  /* 0x009896800000895d */ /* 0x004fea0003900000 */
[----:B------:R-:W2:Y:S02]  /*9820*/  @!P0 SYNCS.PHASECHK.TRANS64 P0, [R3+URZ+0x120], R0 ;  /* 0x00012000030085a7 */ /* 0x000ea400080010ff */
[----:B--2---:R-:W-:Y:S05]  /*9830*/  @!P0 BRA `(.L_x_40) ;  /* 0xfffffffc00f08947 */ /* 0x004fea000383ffff */
[----:B------:R-:W-:Y:S05]  /*9840*/  BRA `(.L_x_162) ;  /* 0xffffff8c00987947 */ /* 0x000fea000383ffff */
.L_x_44:
[----:B------:R-:W-:-:S07]  /*9850*/  MOV R0, UR4 ;  /* 0x0000000400007c02 */ /* 0x000fce0008000f00 */
.L_x_163:
[----:B-1----:R1:W2:Y:S02]  /*9860*/  SYNCS.PHASECHK.TRANS64.TRYWAIT P0, [R0+URZ], R2 ;  /* 0x00000002000075a7 */ /* 0x0022a400080011ff */
[----:B--2---:R-:W-:Y:S05]  /*9870*/  @!P0 NANOSLEEP.SYNCS 0x989680 ;  /* 0x009896800000895d */ /* 0x004fea0003900000 */
[----:B------:R-:W2:Y:S02]  /*9880*/  @!P0 SYNCS.PHASECHK.TRANS64 P0, [R0+URZ], R2 ;  /* 0x00000002000085a7 */ /* 0x000ea400080010ff */
[----:B--2---:R-:W-:Y:S05]  /*9890*/  @!P0 BRA `(.L_x_163) ;  /* 0xfffffffc00f08947 */ /* 0x004fea000383ffff */
[----:B------:R-:W-:Y:S05]  /*98a0*/  BRA `(.L_x_164) ;  /* 0xffffff9400407947 */ /* 0x000fea000383ffff */
.L_x_45:
[----:B------:R-:W-:-:S07]  /*98b0*/  MOV R0, UR5 ;  /* 0x0000000500007c02 */ /* 0x000fce0008000f00 */
.L_x_165:
[----:B-1----:R1:W2:Y:S02]  /*98c0*/  SYNCS.PHASECHK.TRANS64.TRYWAIT P0, [R0+URZ], R3 ;  /* 0x00000003000075a7 */ /* 0x0022a400080011ff */
[----:B--2---:R-:W-:Y:S05]  /*98d0*/  @!P0 NANOSLEEP.SYNCS 0x989680 ;  /* 0x009896800000895d */ /* 0x004fea0003900000 */
[----:B------:R-:W2:Y:S02]  /*98e0*/  @!P0 SYNCS.PHASECHK.TRANS64 P0, [R0+URZ], R3 ;  /* 0x00000003000085a7 */ /* 0x000ea400080010ff */
[----:B--2---:R-:W-:Y:S05]  /*98f0*/  @!P0 BRA `(.L_x_165) ;  /* 0xfffffffc00f08947 */ /* 0x004fea000383ffff */
[----:B------:R-:W-:Y:S05]  /*9900*/  BRA `(.L_x_166) ;  /* 0xffffff94004c7947 */ /* 0x000fea000383ffff */
.L_x_46:
[----:B------:R-:W-:-:S07]  /*9910*/  MOV R0, UR5 ;  /* 0x0000000500007c02 */ /* 0x000fce0008000f00 */
.L_x_167:
[----:B-1----:R1:W2:Y:S02]  /*9920*/  SYNCS.PHASECHK.TRANS64.TRYWAIT P0, [R0+URZ], R3 ;  /* 0x00000003000075a7 */ /* 0x0022a400080011ff */
[----:B--2---:R-:W-:Y:S05]  /*9930*/  @!P0 NANOSLEEP.SYNCS 0x989680 ;  /* 0x009896800000895d */ /* 0x004fea0003900000 */
[----:B------:R-:W2:Y:S02]  /*9940*/  @!P0 SYNCS.PHASECHK.TRANS64 P0, [R0+URZ], R3 ;  /* 0x00000003000085a7 */ /* 0x000ea400080010ff */
[----:B--2---:R-:W-:Y:S05]  /*9950*/  @!P0 BRA `(.L_x_167) ;  /* 0xfffffffc00f08947 */ /* 0x004fea000383ffff */
[----:B------:R-:W-:Y:S05]  /*9960*/  BRA `(.L_x_168) ;  /* 0xffffff9400587947 */ /* 0x000fea000383ffff */
.L_x_47:
[----:B------:R-:W-:-:S07]  /*9970*/  MOV R0, UR5 ;  /* 0x0000000500007c02 */ /* 0x000fce0008000f00 */
.L_x_169:
[----:B-1----:R1:W2:Y:S02]  /*9980*/  SYNCS.PHASECHK.TRANS64.TRYWAIT P0, [R0+URZ], R3 ;  /* 0x00000003000075a7 */ /* 0x0022a400080011ff */
[----:B--2---:R-:W-:Y:S05]  /*9990*/  @!P0 NANOSLEEP.SYNCS 0x989680 ;  /* 0x009896800000895d */ /* 0x004fea0003900000 */
[----:B------:R-:W2:Y:S02]  /*99a0*/  @!P0 SYNCS.PHASECHK.TRANS64 P0, [R0+URZ], R3 ;  /* 0x00000003000085a7 */ /* 0x000ea400080010ff */
[----:B--2---:R-:W-:Y:S05]  /*99b0*/  @!P0 BRA `(.L_x_169) ;  /* 0xfffffffc00f08947 */ /* 0x004fea000383ffff */
[----:B------:R-:W-:Y:S05]  /*99c0*/  BRA `(.L_x_170) ;  /* 0xffffff9400647947 */ /* 0x000fea000383ffff */
.L_x_48:
[----:B------:R-:W-:-:S07]  /*99d0*/  MOV R0, UR5 ;  /* 0x0000000500007c02 */ /* 0x000fce0008000f00 */
.L_x_171:
[----:B-1----:R1:W2:Y:S02]  /*99e0*/  SYNCS.PHASECHK.TRANS64.TRYWAIT P0, [R0+URZ], R3 ;  /* 0x00000003000075a7 */ /* 0x0022a400080011ff */
[----:B--2---:R-:W-:Y:S05]  /*99f0*/  @!P0 NANOSLEEP.SYNCS 0x989680 ;  /* 0x009896800000895d */ /* 0x004fea0003900000 */
[----:B------:R-:W2:Y:S02]  /*9a00*/  @!P0 SYNCS.PHASECHK.TRANS64 P0, [R0+URZ], R3 ;  /* 0x00000003000085a7 */ /* 0x000ea400080010ff */
[----:B--2---:R-:W-:Y:S05]  /*9a10*/  @!P0 BRA `(.L_x_171) ;  /* 0xfffffffc00f08947 */ /* 0x004fea000383ffff */
[----:B------:R-:W-:Y:S05]  /*9a20*/  BRA `(.L_x_172) ;  /* 0xffffff9400707947 */ /* 0x000fea000383ffff */
.L_x_49:
[----:B------:R-:W-:-:S07]  /*9a30*/  MOV R0, UR5 ;  /* 0x0000000500007c02 */ /* 0x000fce0008000f00 */
.L_x_173:
[----:B-1----:R1:W2:Y:S02]  /*9a40*/  SYNCS.PHASECHK.TRANS64.TRYWAIT P0, [R0+URZ], R3 ;  /* 0x00000003000075a7 */ /* 0x0022a400080011ff */
[----:B--2---:R-:W-:Y:S05]  /*9a50*/  @!P0 NANOSLEEP.SYNCS 0x989680 ;  /* 0x009896800000895d */ /* 0x004fea0003900000 */
[----:B------:R-:W2:Y:S02]  /*9a60*/  @!P0 SYNCS.PHASECHK.TRANS64 P0, [R0+URZ], R3 ;  /* 0x00000003000085a7 */ /* 0x000ea400080010ff */
[----:B--2---:R-:W-:Y:S05]  /*9a70*/  @!P0 BRA `(.L_x_173) ;  /* 0xfffffffc00f08947 */ /* 0x004fea000383ffff */
[----:B------:R-:W-:Y:S05]  /*9a80*/  BRA `(.L_x_174) ;  /* 0xffffff94007c7947 */ /* 0x000fea000383ffff */
.L_x_50:
[----:B------:R-:W-:-:S07]  /*9a90*/  MOV R0, UR5 ;  /* 0x0000000500007c02 */ /* 0x000fce0008000f00 */
.L_x_175:
[----:B-1----:R1:W2:Y:S02]  /*9aa0*/  SYNCS.PHASECHK.TRANS64.TRYWAIT P0, [R0+URZ], R3 ;  /* 0x00000003000075a7 */ /* 0x0022a400080011ff */
[----:B--2---:R-:W-:Y:S05]  /*9ab0*/  @!P0 NANOSLEEP.SYNCS 0x989680 ;  /* 0x009896800000895d */ /* 0x004fea0003900000 */
[----:B------:R-:W2:Y:S02]  /*9ac0*/  @!P0 SYNCS.PHASECHK.TRANS64 P0, [R0+URZ], R3 ;  /* 0x00000003000085a7 */ /* 0x000ea400080010ff */
[----:B--2---:R-:W-:Y:S05]  /*9ad0*/  @!P0 BRA `(.L_x_175) ;  /* 0xfffffffc00f08947 */ /* 0x004fea000383ffff */
[----:B------:R-:W-:Y:S05]  /*9ae0*/  BRA `(.L_x_176) ;  /* 0xffffff9400887947 */ /* 0x000fea000383ffff */
.L_x_51:
[----:B------:R-:W-:-:S07]  /*9af0*/  MOV R0, UR5 ;  /* 0x0000000500007c02 */ /* 0x000fce0008000f00 */
.L_x_177:
[----:B-1----:R1:W2:Y:S02]  /*9b00*/  SYNCS.PHASECHK.TRANS64.TRYWAIT P0, [R0+URZ], R3 ;  /* 0x00000003000075a7 */ /* 0x0022a400080011ff */
[----:B--2---:R-:W-:Y:S05]  /*9b10*/  @!P0 NANOSLEEP.SYNCS 0x989680 ;  /* 0x009896800000895d */ /* 0x004fea0003900000 */
[----:B------:R-:W2:Y:S02]  /*9b20*/  @!P0 SYNCS.PHASECHK.TRANS64 P0, [R0+URZ], R3 ;  /* 0x00000003000085a7 */ /* 0x000ea400080010ff */
[----:B--2---:R-:W-:Y:S05]  /*9b30*/  @!P0 BRA `(.L_x_177) ;  /* 0xfffffffc00f08947 */ /* 0x004fea000383ffff */
[----:B------:R-:W-:Y:S05]  /*9b40*/  BRA `(.L_x_178) ;  /* 0xffffff9400947947 */ /* 0x000fea000383ffff */
.L_x_52:
[----:B------:R-:W-:-:S07]  /*9b50*/  MOV R0, UR5 ;  /* 0x0000000500007c02 */ /* 0x000fce0008000f00 */
.L_x_179:
[----:B-1----:R1:W2:Y:S02]  /*9b60*/  SYNCS.PHASECHK.TRANS64.TRYWAIT P0, [R0+URZ], R3 ;  /* 0x00000003000075a7 */ /* 0x0022a400080011ff */
[----:B--2---:R-:W-:Y:S05]  /*9b70*/  @!P0 NANOSLEEP.SYNCS 0x989680 ;  /* 0x009896800000895d */ /* 0x004fea0003900000 */
[----:B------:R-:W2:Y:S02]  /*9b80*/  @!P0 SYNCS.PHASECHK.TRANS64 P0, [R0+URZ], R3 ;  /* 0x00000003000085a7 */ /* 0x000ea400080010ff */
[----:B--2---:R-:W-:Y:S05]  /*9b90*/  @!P0 BRA `(.L_x_179) ;  /* 0xfffffffc00f08947 */ /* 0x004fea000383ffff */
[----:B------:R-:W-:Y:S05]  /*9ba0*/  BRA `(.L_x_180) ;  /* 0xffffff9400a07947 */ /* 0x000fea000383ffff */
.L_x_53:
[----:B------:R-:W-:-:S07]  /*9bb0*/  MOV R0, UR5 ;  /* 0x0000000500007c02 */ /* 0x000fce0008000f00 */
.L_x_181:
[----:B-1----:R1:W2:Y:S02]  /*9bc0*/  SYNCS.PHASECHK.TRANS64.TRYWAIT P0, [R0+URZ], R3 ;  /* 0x00000003000075a7 */ /* 0x0022a400080011ff */
[----:B--2---:R-:W-:Y:S05]  /*9bd0*/  @!P0 NANOSLEEP.SYNCS 0x989680 ;  /* 0x009896800000895d */ /* 0x004fea0003900000 */
[----:B------:R-:W2:Y:S02]  /*9be0*/  @!P0 SYNCS.PHASECHK.TRANS64 P0, [R0+URZ], R3 ;  /* 0x00000003000085a7 */ /* 0x000ea400080010ff */
[----:B--2---:R-:W-:Y:S05]  /*9bf0*/  @!P0 BRA `(.L_x_181) ;  /* 0xfffffffc00f08947 */ /* 0x004fea000383ffff */
[----:B------:R-:W-:Y:S05]  /*9c00*/  BRA `(.L_x_182) ;  /* 0xffffff9400ac7947 */ /* 0x000fea000383ffff */
.L_x_54:
[----:B------:R-:W-:-:S07]  /*9c10*/  MOV R0, UR5 ;  /* 0x0000000500007c02 */ /* 0x000fce0008000f00 */
.L_x_183:
[----:B-1----:R1:W2:Y:S02]  /*9c20*/  SYNCS.PHASECHK.TRANS64.TRYWAIT P0, [R0+URZ], R3 ;  /* 0x00000003000075a7 */ /* 0x0022a400080011ff */
[----:B--2---:R-:W-:Y:S05]  /*9c30*/  @!P0 NANOSLEEP.SYNCS 0x989680 ;  /* 0x009896800000895d */ /* 0x004fea0003900000 */
[----:B------:R-:W2:Y:S02]  /*9c40*/  @!P0 SYNCS.PHASECHK.TRANS64 P0, [R0+URZ], R3 ;  /* 0x00000003000085a7 */ /* 0x000ea400080010ff */
[----:B--2---:R-:W-:Y:S05]  /*9c50*/  @!P0 BRA `(.L_x_183) ;  /* 0xfffffffc00f08947 */ /* 0x004fea000383ffff */
[----:B------:R-:W-:Y:S05]  /*9c60*/  BRA `(.L_x_184) ;  /* 0xffffff9400b87947 */ /* 0x000fea000383ffff */
.L_x_55:
[----:B------:R-:W-:-:S07]  /*9c70*/  MOV R0, UR5 ;  /* 0x0000000500007c02 */ /* 0x000fce0008000f00 */
.L_x_185:
[----:B-1----:R1:W2:Y:S02]  /*9c80*/  SYNCS.PHASECHK.TRANS64.TRYWAIT P0, [R0+URZ], R3 ;  /* 0x00000003000075a7 */ /* 0x0022a400080011ff */
[----:B--2---:R-:W-:Y:S05]  /*9c90*/  @!P0 NANOSLEEP.SYNCS 0x989680 ;  /* 0x009896800000895d */ /* 0x004fea0003900000 */
[----:B------:R-:W2:Y:S02]  /*9ca0*/  @!P0 SYNCS.PHASECHK.TRANS64 P0, [R0+URZ], R3 ;  /* 0x00000003000085a7 */ /* 0x000ea400080010ff */
[----:B--2---:R-:W-:Y:S05]  /*9cb0*/  @!P0 BRA `(.L_x_185) ;  /* 0xfffffffc00f08947 */ /* 0x004fea000383ffff */
[----:B------:R-:W-:Y:S05]  /*9cc0*/  BRA `(.L_x_186) ;  /* 0xffffff9400c47947 */ /* 0x000fea000383ffff */
.L_x_58:
[----:B-1----:R1:W2:Y:S02]  /*9cd0*/  SYNCS.PHASECHK.TRANS64.TRYWAIT P0, [R2+URZ+0x180], R4 ;  /* 0x00018004020075a7 */ /* 0x0022a400080011ff */
[----:B--2---:R-:W-:Y:S05]  /*9ce0*/  @!P0 NANOSLEEP.SYNCS 0x989680 ;  /* 0x009896800000895d */ /* 0x004fea0003900000 */
[----:B------:R-:W2:Y:S02]  /*9cf0*/  @!P0 SYNCS.PHASECHK.TRANS64 P0, [R2+URZ+0x180], R4 ;  /* 0x00018004020085a7 */ /* 0x000ea400080010ff */
[----:B--2---:R-:W-:Y:S05]  /*9d00*/  @!P0 BRA `(.L_x_58) ;  /* 0xfffffffc00f08947 */ /* 0x004fea000383ffff */
[----:B------:R-:W-:Y:S05]  /*9d10*/  BRA `(.L_x_187) ;  /* 0xffffff9800207947 */ /* 0x000fea000383ffff */
.L_x_59:
[----:B------:R-:W-:-:S07]  /*9d20*/  MOV R2, UR4 ;  /* 0x0000000400027c02 */ /* 0x000fce0008000f00 */
.L_x_188:
[----:B-1----:R1:W2:Y:S02]  /*9d30*/  SYNCS.PHASECHK.TRANS64.TRYWAIT P0, [R2+URZ+0x130], R5 ;  /* 0x00013005020075a7 */ /* 0x0022a400080011ff */
[----:B--2---:R-:W-:Y:S05]  /*9d40*/  @!P0 NANOSLEEP.SYNCS 0x989680 ;  /* 0x009896800000895d */ /* 0x004fea0003900000 */
[----:B------:R-:W2:Y:S02]  /*9d50*/  @!P0 SYNCS.PHASECHK.TRANS64 P0, [R2+URZ+0x130], R5 ;  /* 0x00013005020085a7 */ /* 0x000ea400080010ff */
[----:B--2---:R-:W-:Y:S05]  /*9d60*/  @!P0 BRA `(.L_x_188) ;  /* 0xfffffffc00f08947 */ /* 0x004fea000383ffff */
[----:B------:R-:W-:Y:S05]  /*9d70*/  BRA `(.L_x_189) ;  /* 0xffffff9800307947 */ /* 0x000fea000383ffff */
.L_x_60:
[----:B-1----:R1:W2:Y:S02]  /*9d80*/  SYNCS.PHASECHK.TRANS64.TRYWAIT P1, [R2+URZ+0x120], R4 ;  /* 0x00012004020075a7 */ /* 0x0022a400080211ff */
[----:B--2---:R-:W-:Y:S05]  /*9d90*/  @!P1 NANOSLEEP.SYNCS 0x989680 ;  /* 0x009896800000995d */ /* 0x004fea0003900000 */
[----:B------:R-:W2:Y:S02]  /*9da0*/  @!P1 SYNCS.PHASECHK.TRANS64 P1, [R2+URZ+0x120], R4 ;  /* 0x00012004020095a7 */ /* 0x000ea400080210ff */
[----:B--2---:R-:W-:Y:S05]  /*9db0*/  @!P1 BRA `(.L_x_60) ;  /* 0xfffffffc00f09947 */ /* 0x004fea000383ffff */
[----:B------:R-:W-:Y:S05]  /*9dc0*/  BRA `(.L_x_190) ;  /* 0xffffff9800607947 */ /* 0x000fea000383ffff */
.L_x_63:
[----:B------:R-:W-:-:S07]  /*9dd0*/  MOV R0, UR4 ;  /* 0x0000000400007c02 */ /* 0x000fce0008000f00 */
.L_x_191:
[----:B-1----:R1:W2:Y:S02]  /*9de0*/  SYNCS.PHASECHK.TRANS64.TRYWAIT P0, [R0+URZ+0x130], R2 ;  /* 0x00013002000075a7 */ /* 0x0022a400080011ff */
[----:B--2---:R-:W-:Y:S05]  /*9df0*/  @!P0 NANOSLEEP.SYNCS 0x989680 ;  /* 0x009896800000895d */ /* 0x004fea0003900000 */
[----:B------:R-:W2:Y:S02]  /*9e00*/  @!P0 SYNCS.PHASECHK.TRANS64 P0, [R0+URZ+0x130], R2 ;  /* 0x00013002000085a7 */ /* 0x000ea400080010ff */
[----:B--2---:R-:W-:Y:S05]  /*9e10*/  @!P0 BRA `(.L_x_191) ;  /* 0xfffffffc00f08947 */ /* 0x004fea000383ffff */
[----:B------:R-:W-:Y:S05]  /*9e20*/  BRA `(.L_x_62) ;  /* 0xffffff9800b47947 */ /* 0x000fea000383ffff */
.L_x_72:
[----:B-1----:R-:W-:-:S04]  /*9e30*/  MOV R5, UR5 ;  /* 0x0000000500057c02 */ /* 0x002fc80008000f00 */
[----:B------:R1:W2:Y:S03]  /*9e40*/  SYNCS.PHASECHK.TRANS64.TRYWAIT P0, [R5+URZ+0x8], R6 ;  /* 0x00000806050075a7 */ /* 0x0002a600080011ff */
[----:B--2---:R-:W-:Y:S05]  /*9e50*/  @!P0 NANOSLEEP.SYNCS 0x989680 ;  /* 0x009896800000895d */ /* 0x004fea0003900000 */
[----:B------:R-:W2:Y:S02]  /*9e60*/  @!P0 SYNCS.PHASECHK.TRANS64 P0, [R5+URZ+0x8], R6 ;  /* 0x00000806050085a7 */ /* 0x000ea400080010ff */
[----:B--2---:R-:W-:Y:S05]  /*9e70*/  @!P0 BRA `(.L_x_72) ;  /* 0xfffffffc00ec8947 */ /* 0x004fea000383ffff */
[----:B------:R-:W-:Y:S05]  /*9e80*/  BRA `(.L_x_71) ;  /* 0xffffff9c00687947 */ /* 0x000fea000383ffff */
.L_x_74:
[----:B------:R-:W-:Y:S01]  /*9e90*/  BSSY B0, `(.L_x_192) ;  /* 0x0000006000007945 */ /* 0x000fe20003800000 */
[----:B------:R-:W-:-:S07]  /*9ea0*/  MOV R15, 0xffffffff ;  /* 0xffffffff000f7802 */ /* 0x000fce0000000f00 */
[----:B-1---5:R-:W-:Y:S05]  /*9eb0*/  WARPSYNC.COLLECTIVE R15, `(.L_x_193) ;  /* 0x000000000f0c7348 */ /* 0x022fea0003c00000 */
[----:B------:R-:W-:Y:S02]  /*9ec0*/  ELECT P6, UR79, PT ;  /* 0x00000000004f782f */ /* 0x000fe400038c0000 */
[----:B------:R-:W-:Y:S01]  /*9ed0*/  MOV R14, UR79 ;  /* 0x0000004f000e7c02 */ /* 0x000fe20008000f00 */
[----:B-1---5:R-:W-:Y:S10]  /*9ee0*/  ENDCOLLECTIVE ;  /* 0x000000000000791b */ /* 0x022ff40003800000 */
.L_x_193:
[----:B------:R-:W-:Y:S05]  /*9ef0*/  BSYNC B0 ;  /* 0x0000000000007941 */ /* 0x000fea0003800000 */
.L_x_192:
[----:B------:R-:W-:Y:S05]  /*9f00*/  BRA `(.L_x_194) ;  /* 0xffffff9c00987947 */ /* 0x000fea000383ffff */
.L_x_76:
[----:B-1----:R-:W-:-:S04]  /*9f10*/  MOV R0, UR5 ;  /* 0x0000000500007c02 */ /* 0x002fc80008000f00 */
[----:B------:R1:W2:Y:S03]  /*9f20*/  SYNCS.PHASECHK.TRANS64.TRYWAIT P0, [R0+URZ+0x8], R4 ;  /* 0x00000804000075a7 */ /* 0x0002a600080011ff */
[----:B--2---:R-:W-:Y:S05]  /*9f30*/  @!P0 NANOSLEEP.SYNCS 0x989680 ;  /* 0x009896800000895d */ /* 0x004fea0003900000 */
[----:B------:R-:W2:Y:S02]  /*9f40*/  @!P0 SYNCS.PHASECHK.TRANS64 P0, [R0+URZ+0x8], R4 ;  /* 0x00000804000085a7 */ /* 0x000ea400080010ff */
[----:B--2---:R-:W-:Y:S05]  /*9f50*/  @!P0 BRA `(.L_x_76) ;  /* 0xfffffffc00ec8947 */ /* 0x004fea000383ffff */
[----:B------:R-:W-:Y:S05]  /*9f60*/  BRA `(.L_x_75) ;  /* 0xffffff9c009c7947 */ /* 0x000fea000383ffff */
.L_x_77:
[----:B-1----:R1:W2:Y:S02]  /*9f70*/  SYNCS.PHASECHK.TRANS64.TRYWAIT P0, [R0+URZ+0x120], R4 ;  /* 0x00012004000075a7 */ /* 0x0022a400080011ff */
[----:B--2---:R-:W-:Y:S05]  /*9f80*/  @!P0 NANOSLEEP.SYNCS 0x989680 ;  /* 0x009896800000895d */ /* 0x004fea0003900000 */
[----:B------:R-:W2:Y:S02]  /*9f90*/  @!P0 SYNCS.PHASECHK.TRANS64 P0, [R0+URZ+0x120], R4 ;  /* 0x00012004000085a7 */ /* 0x000ea400080010ff */
[----:B--2---:R-:W-:Y:S05]  /*9fa0*/  @!P0 BRA `(.L_x_77) ;  /* 0xfffffffc00f08947 */ /* 0x004fea000383ffff */
[----:B------:R-:W-:Y:S05]  /*9fb0*/  BRA `(.L_x_195) ;  /* 0xffffffa000887947 */ /* 0x000fea000383ffff */
.L_x_79:
[----:B------:R-:W-:-:S07]  /*9fc0*/  MOV R0, UR31 ;  /* 0x0000001f00007c02 */ /* 0x000fce0008000f00 */
.L_x_196:
[----:B-1----:R1:W2:Y:S02]  /*9fd0*/  SYNCS.PHASECHK.TRANS64.TRYWAIT P0, [R0+URZ+0x160], R4 ;  /* 0x00016004000075a7 */ /* 0x0022a400080011ff */
[----:B--2---:R-:W-:Y:S05]  /*9fe0*/  @!P0 NANOSLEEP.SYNCS 0x989680 ;  /* 0x009896800000895d */ /* 0x004fea0003900000 */
[----:B------:R-:W2:Y:S02]  /*9ff0*/  @!P0 SYNCS.PHASECHK.TRANS64 P0, [R0+URZ+0x160], R4 ;  /* 0x00016004000085a7 */ /* 0x000ea400080010ff */
[----:B--2---:R-:W-:Y:S05]  /*a000*/  @!P0 BRA `(.L_x_196) ;  /* 0xfffffffc00f08947 */ /* 0x004fea000383ffff */
[----:B------:R-:W-:Y:S05]  /*a010*/  BRA `(.L_x_197) ;  /* 0xffffffa000d47947 */ /* 0x000fea000383ffff */
.L_x_82:
[----:B------:R-:W-:Y:S07]  /*a020*/  MOV R0, UR5 ;  /* 0x0000000500007c02 */ /* 0x000fee0008000f00 */
.L_x_198:
[----:B-1----:R1:W2:Y:S02]  /*a030*/  SYNCS.PHASECHK.TRANS64.TRYWAIT P0, [R0+URZ], R4 ;  /* 0x00000004000075a7 */ /* 0x0022a400080011ff */
[----:B--2---:R-:W-:Y:S05]  /*a040*/  @!P0 NANOSLEEP.SYNCS 0x989680 ;  /* 0x009896800000895d */ /* 0x004fea0003900000 */
[----:B------:R-:W2:Y:S02]  /*a050*/  @!P0 SYNCS.PHASECHK.TRANS64 P0, [R0+URZ], R4 ;  /* 0x00000004000085a7 */ /* 0x000ea400080010ff */
[----:B--2---:R-:W-:Y:S05]  /*a060*/  @!P0 BRA `(.L_x_198) ;  /* 0xfffffffc00f08947 */ /* 0x004fea000383ffff */
[----:B------:R-:W-:Y:S05]  /*a070*/  BRA `(.L_x_81) ;  /* 0xffffffa000e87947 */ /* 0x000fea000383ffff */
.L_x_86:
[----:B-1----:R-:W-:-:S07]  /*a080*/  MOV R0, UR4 ;  /* 0x0000000400007c02 */ /* 0x002fce0008000f00 */
.L_x_199:
[----:B-1----:R1:W2:Y:S02]  /*a090*/  SYNCS.PHASECHK.TRANS64.TRYWAIT P0, [R0+URZ], R2 ;  /* 0x00000002000075a7 */ /* 0x0022a400080011ff */
[----:B--2---:R-:W-:Y:S05]  /*a0a0*/  @!P0 NANOSLEEP.SYNCS 0x989680 ;  /* 0x009896800000895d */ /* 0x004fea0003900000 */
[----:B------:R-:W2:Y:S02]  /*a0b0*/  @!P0 SYNCS.PHASECHK.TRANS64 P0, [R0+URZ], R2 ;  /* 0x00000002000085a7 */ /* 0x000ea400080010ff */
[----:B--2---:R-:W-:Y:S05]  /*a0c0*/  @!P0 BRA `(.L_x_199) ;  /* 0xfffffffc00f08947 */ /* 0x004fea000383ffff */
[----:B------:R-:W-:Y:S05]  /*a0d0*/  BRA `(.L_x_200) ;  /* 0xffffffa400dc7947 */ /* 0x000fea000383ffff */
.L_x_87:
[----:B------:R-:W-:-:S07]  /*a0e0*/  MOV R0, UR5 ;  /* 0x0000000500007c02 */ /* 0x000fce0008000f00 */
.L_x_201:
[----:B-1----:R1:W2:Y:S02]  /*a0f0*/  SYNCS.PHASECHK.TRANS64.TRYWAIT P0, [R0+URZ], R3 ;  /* 0x00000003000075a7 */ /* 0x0022a400080011ff */
[----:B--2---:R-:W-:Y:S05]  /*a100*/  @!P0 NANOSLEEP.SYNCS 0x989680 ;  /* 0x009896800000895d */ /* 0x004fea0003900000 */
[----:B------:R-:W2:Y:S02]  /*a110*/  @!P0 SYNCS.PHASECHK.TRANS64 P0, [R0+URZ], R3 ;  /* 0x00000003000085a7 */ /* 0x000ea400080010ff */
[----:B--2---:R-:W-:Y:S05]  /*a120*/  @!P0 BRA `(.L_x_201) ;  /* 0xfffffffc00f08947 */ /* 0x004fea000383ffff */
[----:B------:R-:W-:Y:S05]  /*a130*/  BRA `(.L_x_202) ;  /* 0xffffffa400e87947 */ /* 0x000fea000383ffff */
.L_x_88:
[----:B------:R-:W-:-:S07]  /*a140*/  MOV R0, UR5 ;  /* 0x0000000500007c02 */ /* 0x000fce0008000f00 */
.L_x_203:
[----:B-1----:R1:W2:Y:S02]  /*a150*/  SYNCS.PHASECHK.TRANS64.TRYWAIT P0, [R0+URZ], R3 ;  /* 0x00000003000075a7 */ /* 0x0022a400080011ff */
[----:B--2---:R-:W-:Y:S05]  /*a160*/  @!P0 NANOSLEEP.SYNCS 0x989680 ;  /* 0x009896800000895d */ /* 0x004fea0003900000 */
[----:B------:R-:W2:Y:S02]  /*a170*/  @!P0 SYNCS.PHASECHK.TRANS64 P0, [R0+URZ], R3 ;  /* 0x00000003000085a7 */ /* 0x000ea400080010ff */
[----:B--2---:R-:W-:Y:S05]  /*a180*/  @!P0 BRA `(.L_x_203) ;  /* 0xfffffffc00f08947 */ /* 0x004fea000383ffff */
[----:B------:R-:W-:Y:S05]  /*a190*/  BRA `(.L_x_204) ;  /* 0xffffffa400f47947 */ /* 0x000fea000383ffff */
.L_x_91:
[----:B------:R-:W-:-:S07]  /*a1a0*/  MOV R0, UR26 ;  /* 0x0000001a00007c02 */ /* 0x000fce0008000f00 */
.L_x_205:
[----:B-1----:R1:W2:Y:S02]  /*a1b0*/  SYNCS.PHASECHK.TRANS64.TRYWAIT P1, [R0+URZ+0x1a0], R2 ;  /* 0x0001a002000075a7 */ /* 0x0022a400080211ff */
[----:B--2---:R-:W-:Y:S05]  /*a1c0*/  @!P1 NANOSLEEP.SYNCS 0x989680 ;  /* 0x009896800000995d */ /* 0x004fea0003900000 */
[----:B------:R-:W2:Y:S02]  /*a1d0*/  @!P1 SYNCS.PHASECHK.TRANS64 P1, [R0+URZ+0x1a0], R2 ;  /* 0x0001a002000095a7 */ /* 0x000ea400080210ff */
[----:B--2---:R-:W-:Y:S05]  /*a1e0*/  @!P1 BRA `(.L_x_205) ;  /* 0xfffffffc00f09947 */ /* 0x004fea000383ffff */
[----:B------:R-:W-:Y:S05]  /*a1f0*/  BRA `(.L_x_206) ;  /* 0xffffffa800407947 */ /* 0x000fea000383ffff */
.L_x_96:
[----:B--2---:R2:W3:Y:S02]  /*a200*/  SYNCS.PHASECHK.TRANS64.TRYWAIT P0, [R12+URZ+0x120], R0 ;  /* 0x000120000c0075a7 */ /* 0x0044e400080011ff */
[----:B---3--:R-:W-:Y:S05]  /*a210*/  @!P0 NANOSLEEP.SYNCS 0x989680 ;  /* 0x009896800000895d */ /* 0x008fea0003900000 */
[----:B------:R-:W3:Y:S02]  /*a220*/  @!P0 SYNCS.PHASECHK.TRANS64 P0, [R12+URZ+0x120], R0 ;  /* 0x000120000c0085a7 */ /* 0x000ee400080010ff */
[----:B---3--:R-:W-:Y:S05]  /*a230*/  @!P0 BRA `(.L_x_96) ;  /* 0xfffffffc00f08947 */ /* 0x008fea000383ffff */
[----:B------:R-:W-:Y:S05]  /*a240*/  BRA `(.L_x_207) ;  /* 0xffffffac00687947 */ /* 0x000fea000383ffff */
.L_x_99:
[----:B-1----:R-:W-:Y:S07]  /*a250*/  MOV R0, UR21 ;  /* 0x0000001500007c02 */ /* 0x002fee0008000f00 */
.L_x_208:
[----:B-1----:R1:W2:Y:S02]  /*a260*/  SYNCS.PHASECHK.TRANS64.TRYWAIT P2, [R0+URZ+0x118], R6 ;  /* 0x00011806000075a7 */ /* 0x0022a400080411ff */
[----:B--2---:R-:W-:Y:S05]  /*a270*/  @!P2 NANOSLEEP.SYNCS 0x989680 ;  /* 0x009896800000a95d */ /* 0x004fea0003900000 */
[----:B------:R-:W2:Y:S02]  /*a280*/  @!P2 SYNCS.PHASECHK.TRANS64 P2, [R0+URZ+0x118], R6 ;  /* 0x000118060000a5a7 */ /* 0x000ea400080410ff */
[----:B--2---:R-:W-:Y:S05]  /*a290*/  @!P2 BRA `(.L_x_208) ;  /* 0xfffffffc00f0a947 */ /* 0x004fea000383ffff */
[----:B------:R-:W-:Y:S05]  /*a2a0*/  BRA `(.L_x_98) ;  /* 0xffffffb000d07947 */ /* 0x000fea000383ffff */
.L_x_102:
[----:B------:R-:W-:Y:S07]  /*a2b0*/  MOV R0, UR21 ;  /* 0x0000001500007c02 */ /* 0x000fee0008000f00 */
.L_x_209:
[----:B-1----:R1:W2:Y:S02]  /*a2c0*/  SYNCS.PHASECHK.TRANS64.TRYWAIT P0, [R0+URZ+0xf0], R9 ;  /* 0x0000f009000075a7 */ /* 0x0022a400080011ff */
[----:B--2---:R-:W-:Y:S05]  /*a2d0*/  @!P0 NANOSLEEP.SYNCS 0x989680 ;  /* 0x009896800000895d */ /* 0x004fea0003900000 */
[----:B------:R-:W2:Y:S02]  /*a2e0*/  @!P0 SYNCS.PHASECHK.TRANS64 P0, [R0+URZ+0xf0], R9 ;  /* 0x0000f009000085a7 */ /* 0x000ea400080010ff */
[----:B--2---:R-:W-:Y:S05]  /*a2f0*/  @!P0 BRA `(.L_x_209) ;  /* 0xfffffffc00f08947 */ /* 0x004fea000383ffff */
[----:B------:R-:W-:Y:S05]  /*a300*/  BRA `(.L_x_210) ;  /* 0xffffffb4002c7947 */ /* 0x000fea000383ffff */
.L_x_103:
[----:B------:R-:W-:Y:S07]  /*a310*/  MOV R0, UR21 ;  /* 0x0000001500007c02 */ /* 0x000fee0008000f00 */
.L_x_211:
[----:B-1----:R1:W2:Y:S02]  /*a320*/  SYNCS.PHASECHK.TRANS64.TRYWAIT P0, [R0+URZ+0xf8], R9 ;  /* 0x0000f809000075a7 */ /* 0x0022a400080011ff */
[----:B--2---:R-:W-:Y:S05]  /*a330*/  @!P0 NANOSLEEP.SYNCS 0x989680 ;  /* 0x009896800000895d */ /* 0x004fea0003900000 */
[----:B------:R-:W2:Y:S02]  /*a340*/  @!P0 SYNCS.PHASECHK.TRANS64 P0, [R0+URZ+0xf8], R9 ;  /* 0x0000f809000085a7 */ /* 0x000ea400080010ff */
[----:B--2---:R-:W-:Y:S05]  /*a350*/  @!P0 BRA `(.L_x_211) ;  /* 0xfffffffc00f08947 */ /* 0x004fea000383ffff */
[----:B------:R-:W-:Y:S05]  /*a360*/  BRA `(.L_x_212) ;  /* 0xffffffb400887947 */ /* 0x000fea000383ffff */
.L_x_104:
[----:B------:R-:W-:Y:S07]  /*a370*/  MOV R0, UR21 ;  /* 0x0000001500007c02 */ /* 0x000fee0008000f00 */
.L_x_213:
[----:B-1----:R1:W2:Y:S02]  /*a380*/  SYNCS.PHASECHK.TRANS64.TRYWAIT P0, [R0+URZ+0x100], R9 ;  /* 0x00010009000075a7 */ /* 0x0022a400080011ff */
[----:B--2---:R-:W-:Y:S05]  /*a390*/  @!P0 NANOSLEEP.SYNCS 0x989680 ;  /* 0x009896800000895d */ /* 0x004fea0003900000 */
[----:B------:R-:W2:Y:S02]  /*a3a0*/  @!P0 SYNCS.PHASECHK.TRANS64 P0, [R0+URZ+0x100], R9 ;  /* 0x00010009000085a7 */ /* 0x000ea400080010ff */
[----:B--2---:R-:W-:Y:S05]  /*a3b0*/  @!P0 BRA `(.L_x_213) ;  /* 0xfffffffc00f08947 */ /* 0x004fea000383ffff */
[----:B------:R-:W-:Y:S05]  /*a3c0*/  BRA `(.L_x_214) ;  /* 0xffffffb400e47947 */ /* 0x000fea000383ffff */
.L_x_105:
[----:B------:R-:W-:Y:S07]  /*a3d0*/  MOV R0, UR21 ;  /* 0x0000001500007c02 */ /* 0x000fee0008000f00 */
.L_x_215:
[----:B-1----:R1:W2:Y:S02]  /*a3e0*/  SYNCS.PHASECHK.TRANS64.TRYWAIT P0, [R0+URZ+0x108], R9 ;  /* 0x00010809000075a7 */ /* 0x0022a400080011ff */
[----:B--2---:R-:W-:Y:S05]  /*a3f0*/  @!P0 NANOSLEEP.SYNCS 0x989680 ;  /* 0x009896800000895d */ /* 0x004fea0003900000 */
[----:B------:R-:W2:Y:S02]  /*a400*/  @!P0 SYNCS.PHASECHK.TRANS64 P0, [R0+URZ+0x108], R9 ;  /* 0x00010809000085a7 */ /* 0x000ea400080010ff */
[----:B--2---:R-:W-:Y:S05]  /*a410*/  @!P0 BRA `(.L_x_215) ;  /* 0xfffffffc00f08947 */ /* 0x004fea000383ffff */
[----:B------:R-:W-:Y:S05]  /*a420*/  BRA `(.L_x_216) ;  /* 0xffffffb800407947 */ /* 0x000fea000383ffff */
.L_x_107:
[----:B------:R-:W-:-:S07]  /*a430*/  MOV R0, UR21 ;  /* 0x0000001500007c02 */ /* 0x000fce0008000f00 */
.L_x_217:
[----:B-1----:R1:W3:Y:S02]  /*a440*/  SYNCS.PHASECHK.TRANS64.TRYWAIT P0, [R0+URZ+0xf0], R2 ;  /* 0x0000f002000075a7 */ /* 0x0022e400080011ff */
[----:B---3--:R-:W-:Y:S05]  /*a450*/  @!P0 NANOSLEEP.SYNCS 0x989680 ;  /* 0x009896800000895d */ /* 0x008fea0003900000 */
[----:B------:R-:W3:Y:S02]  /*a460*/  @!P0 SYNCS.PHASECHK.TRANS64 P0, [R0+URZ+0xf0], R2 ;  /* 0x0000f002000085a7 */ /* 0x000ee400080010ff */
[----:B---3--:R-:W-:Y:S05]  /*a470*/  @!P0 BRA `(.L_x_217) ;  /* 0xfffffffc00f08947 */ /* 0x008fea000383ffff */
[----:B------:R-:W-:Y:S05]  /*a480*/  BRA `(.L_x_218) ;  /* 0xffffffb800cc7947 */ /* 0x000fea000383ffff */
.L_x_108:
[----:B-1----:R-:W-:-:S07]  /*a490*/  MOV R0, UR21 ;  /* 0x0000001500007c02 */ /* 0x002fce0008000f00 */
.L_x_219:
[----:B-1----:R1:W3:Y:S02]  /*a4a0*/  SYNCS.PHASECHK.TRANS64.TRYWAIT P0, [R0+URZ+0xf8], R2 ;  /* 0x0000f802000075a7 */ /* 0x0022e400080011ff */
[----:B---3--:R-:W-:Y:S05]  /*a4b0*/  @!P0 NANOSLEEP.SYNCS 0x989680 ;  /* 0x009896800000895d */ /* 0x008fea0003900000 */
[----:B------:R-:W3:Y:S02]  /*a4c0*/  @!P0 SYNCS.PHASECHK.TRANS64 P0, [R0+URZ+0xf8], R2 ;  /* 0x0000f802000085a7 */ /* 0x000ee400080010ff */
[----:B---3--:R-:W-:Y:S05]  /*a4d0*/  @!P0 BRA `(.L_x_219) ;  /* 0xfffffffc00f08947 */ /* 0x008fea000383ffff */
[----:B------:R-:W-:Y:S05]  /*a4e0*/  BRA `(.L_x_220) ;  /* 0xffffffb800bc7947 */ /* 0x000fea000383ffff */
.L_x_109:
[----:B-1----:R-:W-:-:S07]  /*a4f0*/  MOV R0, UR21 ;  /* 0x0000001500007c02 */ /* 0x002fce0008000f00 */
.L_x_221:
[----:B-1----:R1:W3:Y:S02]  /*a500*/  SYNCS.PHASECHK.TRANS64.TRYWAIT P0, [R0+URZ+0x100], R2 ;  /* 0x00010002000075a7 */ /* 0x0022e400080011ff */
[----:B---3--:R-:W-:Y:S05]  /*a510*/  @!P0 NANOSLEEP.SYNCS 0x989680 ;  /* 0x009896800000895d */ /* 0x008fea0003900000 */
[----:B------:R-:W3:Y:S02]  /*a520*/  @!P0 SYNCS.PHASECHK.TRANS64 P0, [R0+URZ+0x100], R2 ;  /* 0x00010002000085a7 */ /* 0x000ee400080010ff */
[----:B---3--:R-:W-:Y:S05]  /*a530*/  @!P0 BRA `(.L_x_221) ;  /* 0xfffffffc00f08947 */ /* 0x008fea000383ffff */
[----:B------:R-:W-:Y:S05]  /*a540*/  BRA `(.L_x_222) ;  /* 0xffffffb800ac7947 */ /* 0x000fea000383ffff */
.L_x_111:
[----:B--2---:R2:W3:Y:S02]  /*a550*/  SYNCS.PHASECHK.TRANS64.TRYWAIT P0, [R3+URZ+0x120], R0 ;  /* 0x00012000030075a7 */ /* 0x0044e400080011ff */
[----:B---3--:R-:W-:Y:S05]  /*a560*/  @!P0 NANOSLEEP.SYNCS 0x989680 ;  /* 0x009896800000895d */ /* 0x008fea0003900000 */
[----:B------:R-:W3:Y:S02]  /*a570*/  @!P0 SYNCS.PHASECHK.TRANS64 P0, [R3+URZ+0x120], R0 ;  /* 0x00012000030085a7 */ /* 0x000ee400080010ff */
[----:B---3--:R-:W-:Y:S05]  /*a580*/  @!P0 BRA `(.L_x_111) ;  /* 0xfffffffc00f08947 */ /* 0x008fea000383ffff */
[----:B------:R-:W-:Y:S05]  /*a590*/  BRA `(.L_x_223) ;  /* 0xffffffbc00707947 */ /* 0x000fea000383ffff */
.L_x_122:
[----:B-1----:R-:W-:Y:S04]  /*a5a0*/  MOV R2, UR43 ;  /* 0x0000002b00027c02 */ /* 0x002fe80008000f00 */
[----:B------:R1:W2:Y:S03]  /*a5b0*/  SYNCS.PHASECHK.TRANS64.TRYWAIT P0, [R2+URZ+0xd0], R3 ;  /* 0x0000d003020075a7 */ /* 0x0002a600080011ff */
[----:B--2---:R-:W-:Y:S05]  /*a5c0*/  @!P0 NANOSLEEP.SYNCS 0x989680 ;  /* 0x009896800000895d */ /* 0x004fea0003900000 */
[----:B------:R-:W2:Y:S02]  /*a5d0*/  @!P0 SYNCS.PHASECHK.TRANS64 P0, [R2+URZ+0xd0], R3 ;  /* 0x0000d003020085a7 */ /* 0x000ea400080010ff */
[----:B--2---:R-:W-:Y:S05]  /*a5e0*/  @!P0 BRA `(.L_x_122) ;  /* 0xfffffffc00ec8947 */ /* 0x004fea000383ffff */
[----:B------:R-:W-:Y:S05]  /*a5f0*/  BRA `(.L_x_121) ;  /* 0xffffffc800c07947 */ /* 0x000fea000383ffff */
.L_x_124:
[----:B-1----:R1:W3:Y:S02]  /*a600*/  SYNCS.PHASECHK.TRANS64.TRYWAIT P1, [R54+URZ+0x140], R0 ;  /* 0x00014000360075a7 */ /* 0x0022e400080211ff */
[----:B---3--:R-:W-:Y:S05]  /*a610*/  @!P1 NANOSLEEP.SYNCS 0x989680 ;  /* 0x009896800000995d */ /* 0x008fea0003900000 */
[----:B------:R-:W3:Y:S02]  /*a620*/  @!P1 SYNCS.PHASECHK.TRANS64 P1, [R54+URZ+0x140], R0 ;  /* 0x00014000360095a7 */ /* 0x000ee400080210ff */
[----:B---3--:R-:W-:Y:S05]  /*a630*/  @!P1 BRA `(.L_x_124) ;  /* 0xfffffffc00f09947 */ /* 0x008fea000383ffff */
[----:B------:R-:W-:Y:S05]  /*a640*/  BRA `(.L_x_123) ;  /* 0xffffffc800e07947 */ /* 0x000fea000383ffff */
.L_x_133:
[----:B--2---:R2:W3:Y:S02]  /*a650*/  SYNCS.PHASECHK.TRANS64.TRYWAIT P0, [R2+URZ+0xd0], R0 ;  /* 0x0000d000020075a7 */ /* 0x0044e400080011ff */
[----:B---3--:R-:W-:Y:S05]  /*a660*/  @!P0 NANOSLEEP.SYNCS 0x989680 ;  /* 0x009896800000895d */ /* 0x008fea0003900000 */
[----:B------:R-:W3:Y:S02]  /*a670*/  @!P0 SYNCS.PHASECHK.TRANS64 P0, [R2+URZ+0xd0], R0 ;  /* 0x0000d000020085a7 */ /* 0x000ee400080010ff */
[----:B---3--:R-:W-:Y:S05]  /*a680*/  @!P0 BRA `(.L_x_133) ;  /* 0xfffffffc00f08947 */ /* 0x008fea000383ffff */
[----:B------:R-:W-:Y:S05]  /*a690*/  BRA `(.L_x_132) ;  /* 0xffffffd000f07947 */ /* 0x000fea000383ffff */
.L_x_141:
[----:B--2---:R2:W3:Y:S02]  /*a6a0*/  SYNCS.PHASECHK.TRANS64.TRYWAIT P0, [R2+URZ+0xd0], R4 ;  /* 0x0000d004020075a7 */ /* 0x0044e400080011ff */
[----:B---3--:R-:W-:Y:S05]  /*a6b0*/  @!P0 NANOSLEEP.SYNCS 0x989680 ;  /* 0x009896800000895d */ /* 0x008fea0003900000 */
[----:B------:R-:W3:Y:S02]  /*a6c0*/  @!P0 SYNCS.PHASECHK.TRANS64 P0, [R2+URZ+0xd0], R4 ;  /* 0x0000d004020085a7 */ /* 0x000ee400080010ff */
[----:B---3--:R-:W-:Y:S05]  /*a6d0*/  @!P0 BRA `(.L_x_141) ;  /* 0xfffffffc00f08947 */ /* 0x008fea000383ffff */
[----:B------:R-:W-:Y:S05]  /*a6e0*/  BRA `(.L_x_140) ;  /* 0xffffffdc00107947 */ /* 0x000fea000383ffff */
.L_x_149:
[----:B--2---:R2:W3:Y:S02]  /*a6f0*/  SYNCS.PHASECHK.TRANS64.TRYWAIT P0, [R3+URZ+0xd0], R0 ;  /* 0x0000d000030075a7 */ /* 0x0044e400080011ff */
[----:B---3--:R-:W-:Y:S05]  /*a700*/  @!P0 NANOSLEEP.SYNCS 0x989680 ;  /* 0x009896800000895d */ /* 0x008fea0003900000 */
[----:B------:R-:W3:Y:S02]  /*a710*/  @!P0 SYNCS.PHASECHK.TRANS64 P0, [R3+URZ+0xd0], R0 ;  /* 0x0000d000030085a7 */ /* 0x000ee400080010ff */
[----:B---3--:R-:W-:Y:S05]  /*a720*/  @!P0 BRA `(.L_x_149) ;  /* 0xfffffffc00f08947 */ /* 0x008fea000383ffff */
[----:B------:R-:W-:Y:S05]  /*a730*/  BRA `(.L_x_148) ;  /* 0xffffffe400307947 */ /* 0x000fea000383ffff */
        .weak           $__internal_0_$__cuda_sm10x_tcgen05_guardrail_trap_col_being_dealloced_not_returned_by_alloc
        .type           $__internal_0_$__cuda_sm10x_tcgen05_guardrail_trap_col_being_dealloced_not_returned_by_alloc,@function
        .size           $__internal_0_$__cuda_sm10x_tcgen05_guardrail_trap_col_being_dealloced_not_returned_by_alloc,($__internal_1_$__cuda_sm10x_tcgen05_guardrail_trap_phase_invalid_during_alloc - $__internal_0_$__cuda_sm10x_tcgen05_guardrail_trap_col_being_dealloced_not_returned_by_alloc)
$__internal_0_$__cuda_sm10x_tcgen05_guardrail_trap_col_being_dealloced_not_returned_by_alloc:
[----:B------:R-:W-:Y:S05]  /*a740*/  BPT.TRAP 0x1 ;  /* 0x000000040000795c */ /* 0x000fea0000300000 */
[----:B------:R-:W-:-:S04]  /*a750*/  HFMA2 R3, -RZ, RZ, 0, 0 ;  /* 0x00000000ff037431 */ /* 0x000fc800000001ff */
[----:B------:R-:W-:Y:S05]  /*a760*/  RET.REL.NODEC R2 `(_ZN7cutlass13device_kernelINS_4gemm6kernel13GemmUniversalIN4cute5tupleIJiiiiEEENS1_10collective13CollectiveMmaINS1_35MainloopSm100TmaUmmaWarpSpecializedILi13ELi2ELi4ENS5_IJNS4_1CILi4EEESB_NSA_ILi1EEEEEEEENS5_IJNSA_ILi128EEESF_NSA_ILi64EEEEEENS_6half_tENS5_IJlSC_lEEESI_SJ_NS4_8TiledMMAINS4_8MMA_AtomIJNS4_26SM100_MMA_F16BF16_2x1SM_SSISI_SI_fLi128ELi128ELNS4_4UMMA5MajorE0ELSO_0ELNSN_7ScaleInE0ELSP_0EEEEEENS4_6LayoutINS5_IJSC_SC_SC_EEENS5_IJNSA_ILi0EEESU_SU_EEEEENS5_IJNS4_10UnderscoreESX_SX_EEEEENS4_28SM100_TMA_2SM_LOAD_MULTICASTENS4_14ComposedLayoutINS4_7SwizzleILi3ELi4ELi3EEENS4_18smem_ptr_flag_bitsILi16EEENSS_INS5_IJNSA_ILi8EEESG_EEENS5_IJSG_SC_EEEEEEEvNS4_8identityES10_S1A_vS1B_EENS_8epilogue10collective18CollectiveEpilogueINS1D_23Sm100TmaWarpSpecializedILi4ELi2ELi16ELb1ELb0EEEJNS5_IJSG_SF_SG_EEENS5_IJNSS_ISG_SC_EENSS_INS5_IJNSA_ILi16EEENSA_ILi2EEEEEENS5_IJSC_SG_EEEEEEEESI_SJ_SI_SJ_NS1D_6fusion15FusionCallbacksIS1H_NS1Q_17LinearCombinationISI_fSI_fLNS_15FloatRoundStyleE2EEES1I_S1P_JEEENS4_5SM1004TMEM4LOAD26SM100_TMEM_LOAD_32dp32b16xENS4_13SM90_TMA_LOADENS11_INS12_ILi1ELi4ELi3EEES15_NSS_INS5_IJS16_S1K_EEENS5_IJS1K_SC_EEEEEEENS4_39AutoVectorizingCopyWithAssumedAlignmentILi128EEENS4_14SM90_TMA_STOREES25_S27_S27_EEEvvEEEEvNT_6ParamsE) ;  /* 0xffffff5802247950 */ /* 0x000fea0003c3ffff */
        .weak           $__internal_1_$__cuda_sm10x_tcgen05_guardrail_trap_phase_invalid_during_alloc
        .type           $__internal_1_$__cuda_sm10x_tcgen05_guardrail_trap_phase_invalid_during_alloc,@function
        .size           $__internal_1_$__cuda_sm10x_tcgen05_guardrail_trap_phase_invalid_during_alloc,($__internal_2_$__cuda_sm10x_tcgen05_guardrail_trap_unallocated_columns_being_dealloced - $__internal_1_$__cuda_sm10x_tcgen05_guardrail_trap_phase_invalid_during_alloc)
$__internal_1_$__cuda_sm10x_tcgen05_guardrail_trap_phase_invalid_during_alloc:
[----:B------:R-:W-:Y:S05]  /*a770*/  BPT.TRAP 0x1 ;  /* 0x000000040000795c */ /* 0x000fea0000300000 */
[----:B------:R-:W-:-:S04]  /*a780*/  MOV R5, 0x0 ;  /* 0x0000000000057802 */ /* 0x000fc80000000f00 */
[----:B------:R-:W-:Y:S05]  /*a790*/  RET.REL.NODEC R4 `(_ZN7cutlass13device_kernelINS_4gemm6kernel13GemmUniversalIN4cute5tupleIJiiiiEEENS1_10collective13CollectiveMmaINS1_35MainloopSm100TmaUmmaWarpSpecializedILi13ELi2ELi4ENS5_IJNS4_1CILi4EEESB_NSA_ILi1EEEEEEEENS5_IJNSA_ILi128EEESF_NSA_ILi64EEEEEENS_6half_tENS5_IJlSC_lEEESI_SJ_NS4_8TiledMMAINS4_8MMA_AtomIJNS4_26SM100_MMA_F16BF16_2x1SM_SSISI_SI_fLi128ELi128ELNS4_4UMMA5MajorE0ELSO_0ELNSN_7ScaleInE0ELSP_0EEEEEENS4_6LayoutINS5_IJSC_SC_SC_EEENS5_IJNSA_ILi0EEESU_SU_EEEEENS5_IJNS4_10UnderscoreESX_SX_EEEEENS4_28SM100_TMA_2SM_LOAD_MULTICASTENS4_14ComposedLayoutINS4_7SwizzleILi3ELi4ELi3EEENS4_18smem_ptr_flag_bitsILi16EEENSS_INS5_IJNSA_ILi8EEESG_EEENS5_IJSG_SC_EEEEEEEvNS4_8identityES10_S1A_vS1B_EENS_8epilogue10collective18CollectiveEpilogueINS1D_23Sm100TmaWarpSpecializedILi4ELi2ELi16ELb1ELb0EEEJNS5_IJSG_SF_SG_EEENS5_IJNSS_ISG_SC_EENSS_INS5_IJNSA_ILi16EEENSA_ILi2EEEEEENS5_IJSC_SG_EEEEEEEESI_SJ_SI_SJ_NS1D_6fusion15FusionCallbacksIS1H_NS1Q_17LinearCombinationISI_fSI_fLNS_15FloatRoundStyleE2EEES1I_S1P_JEEENS4_5SM1004TMEM4LOAD26SM100_TMEM_LOAD_32dp32b16xENS4_13SM90_TMA_LOADENS11_INS12_ILi1ELi4ELi3EEES15_NSS_INS5_IJS16_S1K_EEENS5_IJS1K_SC_EEEEEEENS4_39AutoVectorizingCopyWithAssumedAlignmentILi128EEENS4_14SM90_TMA_STOREES25_S27_S27_EEEvvEEEEvNT_6ParamsE) ;  /* 0xffffff5804187950 */ /* 0x000fea0003c3ffff */
        .weak           $__internal_2_$__cuda_sm10x_tcgen05_guardrail_trap_unallocated_columns_being_dealloced
        .type           $__internal_2_$__cuda_sm10x_tcgen05_guardrail_trap_unallocated_columns_being_dealloced,@function
        .size           $__internal_2_$__cuda_sm10x_tcgen05_guardrail_trap_unallocated_columns_being_dealloced,(.L_x_225 - $__internal_2_$__cuda_sm10x_tcgen05_guardrail_trap_unallocated_columns_being_dealloced)
$__internal_2_$__cuda_sm10x_tcgen05_guardrail_trap_unallocated_columns_being_dealloced:
[----:B------:R-:W-:Y:S05]  /*a7a0*/  BPT.TRAP 0x1 ;  /* 0x000000040000795c */ /* 0x000fea0000300000 */
[----:B------:R-:W-:-:S04]  /*a7b0*/  HFMA2 R3, -RZ, RZ, 0, 0 ;  /* 0x00000000ff037431 */ /* 0x000fc800000001ff */
[----:B------:R-:W-:Y:S05]  /*a7c0*/  RET.REL.NODEC R2 `(_ZN7cutlass13device_kernelINS_4gemm6kernel13GemmUniversalIN4cute5tupleIJiiiiEEENS1_10collective13CollectiveMmaINS1_35MainloopSm100TmaUmmaWarpSpecializedILi13ELi2ELi4ENS5_IJNS4_1CILi4EEESB_NSA_ILi1EEEEEEEENS5_IJNSA_ILi128EEESF_NSA_ILi64EEEEEENS_6half_tENS5_IJlSC_lEEESI_SJ_NS4_8TiledMMAINS4_8MMA_AtomIJNS4_26SM100_MMA_F16BF16_2x1SM_SSISI_SI_fLi128ELi128ELNS4_4UMMA5MajorE0ELSO_0ELNSN_7ScaleInE0ELSP_0EEEEEENS4_6LayoutINS5_IJSC_SC_SC_EEENS5_IJNSA_ILi0EEESU_SU_EEEEENS5_IJNS4_10UnderscoreESX_SX_EEEEENS4_28SM100_TMA_2SM_LOAD_MULTICASTENS4_14ComposedLayoutINS4_7SwizzleILi3ELi4ELi3EEENS4_18smem_ptr_flag_bitsILi16EEENSS_INS5_IJNSA_ILi8EEESG_EEENS5_IJSG_SC_EEEEEEEvNS4_8identityES10_S1A_vS1B_EENS_8epilogue10collective18CollectiveEpilogueINS1D_23Sm100TmaWarpSpecializedILi4ELi2ELi16ELb1ELb0EEEJNS5_IJSG_SF_SG_EEENS5_IJNSS_ISG_SC_EENSS_INS5_IJNSA_ILi16EEENSA_ILi2EEEEEENS5_IJSC_SG_EEEEEEEESI_SJ_SI_SJ_NS1D_6fusion15FusionCallbacksIS1H_NS1Q_17LinearCombinationISI_fSI_fLNS_15FloatRoundStyleE2EEES1I_S1P_JEEENS4_5SM1004TMEM4LOAD26SM100_TMEM_LOAD_32dp32b16xENS4_13SM90_TMA_LOADENS11_INS12_ILi1ELi4ELi3EEES15_NSS_INS5_IJS16_S1K_EEENS5_IJS1K_SC_EEEEEEENS4_39AutoVectorizingCopyWithAssumedAlignmentILi128EEENS4_14SM90_TMA_STOREES25_S27_S27_EEEvvEEEEvNT_6ParamsE) ;  /* 0xffffff58020c7950 */ /* 0x000fea0003c3ffff */
.L_x_224:
[----:B------:R-:W-:-:S00]  /*a7d0*/  BRA `(.L_x_224) ;  /* 0xfffffffc00fc7947 */ /* 0x000fc0000383ffff */
[----:B------:R-:W-:-:S00]  /*a7e0*/  NOP ;  /* 0x0000000000007918 */ /* 0x000fc00000000000 */
        /* <DEDUP_REMOVED lines=9> */
.L_x_225:


//--------------------- .nv.global.init           --------------------------
	.section	.nv.global.init,"aw",@progbits
.nv.global.init:
	.type		$str$27,@object
	.size		$str$27,($str$28 - $str$27)
$str$27:
        /*0000*/ 	.byte	0x28, 0x61, 0x64, 0x64, 0x72, 0x65, 0x73, 0x73, 0x20, 0x26, 0x20, 0x6d, 0x61, 0x73, 0x6b, 0x29
        /*0010*/ 	.byte	0x20, 0x3d, 0x3d, 0x20, 0x30, 0x00
	.type		$str$28,@object
	.size		$str$28,($str$26 - $str$28)
$str$28:
        /*0016*/ 	.byte	0x2f, 0x74, 0x6d, 0x70, 0x2f, 0x63, 0x75, 0x74, 0x6c, 0x61, 0x73, 0x73, 0x5f, 0x73, 0x77, 0x65
        /*0026*/ 	.byte	0x65, 0x70, 0x5f, 0x73, 0x72, 0x63, 0x2f, 0x69, 0x6e, 0x63, 0x6c, 0x75, 0x64, 0x65, 0x2f, 0x63
        /*0036*/ 	.byte	0x75, 0x74, 0x65, 0x2f, 0x70, 0x6f, 0x69, 0x6e, 0x74, 0x65, 0x72, 0x5f, 0x66, 0x6c, 0x61, 0x67
        /*0046*/ 	.byte	0x67, 0x65, 0x64, 0x2e, 0x68, 0x70, 0x70, 0x00
	.type		$str$26,@object
	.size		$str$26,($str$25 - $str$26)
$str$26:
        /*004e*/ 	.byte	0x2f, 0x74, 0x6d, 0x70, 0x2f, 0x63, 0x75, 0x74, 0x6c, 0x61, 0x73, 0x73, 0x5f, 0x73, 0x77, 0x65
        /*005e*/ 	.byte	0x65, 0x70, 0x5f, 0x73, 0x72, 0x63, 0x2f, 0x69, 0x6e, 0x63, 0x6c, 0x75, 0x64, 0x65, 0x2f, 0x63
        /*006e*/ 	.byte	0x75, 0x74, 0x65, 0x2f, 0x61, 0x74, 0x6f, 0x6d, 0x2f, 0x63, 0x6f, 0x70, 0x79, 0x5f, 0x74, 0x72
        /*007e*/ 	.byte	0x61, 0x69, 0x74, 0x73, 0x5f, 0x73, 0x6d, 0x31, 0x30, 0x30, 0x2e, 0x68, 0x70, 0x70, 0x00
	.type		$str$25,@object
	.size		$str$25,(__unnamed_1 - $str$25)
$str$25:
        /*008d*/ 	.byte	0x28, 0x28, 0x75, 0x69, 0x6e, 0x74, 0x33, 0x32, 0x5f, 0x74, 0x28, 0x74, 0x68, 0x72, 0x65, 0x61
        /*009d*/ 	.byte	0x64, 0x49, 0x64, 0x78, 0x2e, 0x78, 0x29, 0x20, 0x2f, 0x20, 0x33, 0x32, 0x29, 0x20, 0x25, 0x20
        /*00ad*/ 	.byte	0x34, 0x29, 0x20, 0x3d, 0x3d, 0x20, 0x28, 0x28, 0x28, 0x74, 0x6d, 0x65, 0x6d, 0x5f, 0x61, 0x64
        /*00bd*/ 	.byte	0x64, 0x72, 0x20, 0x3e, 0x3e, 0x20, 0x31, 0x36, 0x29, 0x20, 0x2f, 0x20, 0x33, 0x32, 0x29, 0x20
        /*00cd*/ 	.byte	0x25, 0x20, 0x34, 0x29, 0x00
	.type		__unnamed_1,@object
	.size		__unnamed_1,(__unnamed_2 - __unnamed_1)
__unnamed_1:
        /*00d2*/ 	.byte	0x61, 0x75, 0x74, 0x6f, 0x20, 0x63, 0x75, 0x74, 0x65, 0x3a, 0x3a, 0x61, 0x73, 0x5f, 0x70, 0x6f
        /* <DEDUP_REMOVED lines=24> */
        /*0262*/ 	.byte	0x34, 0x38, 0x3e, 0x3e, 0x3e, 0x3e, 0x5d, 0x00
	.type		__unnamed_2,@object
	.size		__unnamed_2,(.L_2 - __unnamed_2)
__unnamed_2:
        /* <DEDUP_REMOVED lines=40> */
        /*04ea*/ 	.byte	0x3a, 0x3a, 0x43, 0x3c, 0x30, 0x3e, 0x3e, 0x3e, 0x3e, 0x5d, 0x00
.L_2:


//--------------------- .nv.shared._ZN7cutlass13device_kernelINS_4gemm6kernel13GemmUniversalIN4cute5tupleIJiiiiEEENS1_10collective13CollectiveMmaINS1_35MainloopSm100TmaUmmaWarpSpecializedILi13ELi2ELi4ENS5_IJNS4_1CILi4EEESB_NSA_ILi1EEEEEEEENS5_IJNSA_ILi128EEESF_NSA_ILi64EEEEEENS_6half_tENS5_IJlSC_lEEESI_SJ_NS4_8TiledMMAINS4_8MMA_AtomIJNS4_26SM100_MMA_F16BF16_2x1SM_SSISI_SI_fLi128ELi128ELNS4_4UMMA5MajorE0ELSO_0ELNSN_7ScaleInE0ELSP_0EEEEEENS4_6LayoutINS5_IJSC_SC_SC_EEENS5_IJNSA_ILi0EEESU_SU_EEEEENS5_IJNS4_10UnderscoreESX_SX_EEEEENS4_28SM100_TMA_2SM_LOAD_MULTICASTENS4_14ComposedLayoutINS4_7SwizzleILi3ELi4ELi3EEENS4_18smem_ptr_flag_bitsILi16EEENSS_INS5_IJNSA_ILi8EEESG_EEENS5_IJSG_SC_EEEEEEEvNS4_8identityES10_S1A_vS1B_EENS_8epilogue10collective18CollectiveEpilogueINS1D_23Sm100TmaWarpSpecializedILi4ELi2ELi16ELb1ELb0EEEJNS5_IJSG_SF_SG_EEENS5_IJNSS_ISG_SC_EENSS_INS5_IJNSA_ILi16EEENSA_ILi2EEEEEENS5_IJSC_SG_EEEEEEEESI_SJ_SI_SJ_NS1D_6fusion15FusionCallbacksIS1H_NS1Q_17LinearCombinationISI_fSI_fLNS_15FloatRoundStyleE2EEES1I_S1P_JEEENS4_5SM1004TMEM4LOAD26SM100_TMEM_LOAD_32dp32b16xENS4_13SM90_TMA_LOADENS11_INS12_ILi1ELi4ELi3EEES15_NSS_INS5_IJS16_S1K_EEENS5_IJS1K_SC_EEEEEEENS4_39AutoVectorizingCopyWithAssumedAlignmentILi128EEENS4_14SM90_TMA_STOREES25_S27_S27_EEEvvEEEEvNT_6ParamsE --------------------------
	.section	.nv.shared._ZN7cutlass13device_kernelINS_4gemm6kernel13GemmUniversalIN4cute5tupleIJiiiiEEENS1_10collective13CollectiveMmaINS1_35MainloopSm100TmaUmmaWarpSpecializedILi13ELi2ELi4ENS5_IJNS4_1CILi4EEESB_NSA_ILi1EEEEEEEENS5_IJNSA_ILi128EEESF_NSA_ILi64EEEEEENS_6half_tENS5_IJlSC_lEEESI_SJ_NS4_8TiledMMAINS4_8MMA_AtomIJNS4_26SM100_MMA_F16BF16_2x1SM_SSISI_SI_fLi128ELi128ELNS4_4UMMA5MajorE0ELSO_0ELNSN_7ScaleInE0ELSP_0EEEEEENS4_6LayoutINS5_IJSC_SC_SC_EEENS5_IJNSA_ILi0EEESU_SU_EEEEENS5_IJNS4_10UnderscoreESX_SX_EEEEENS4_28SM100_TMA_2SM_LOAD_MULTICASTENS4_14ComposedLayoutINS4_7SwizzleILi3ELi4ELi3EEENS4_18smem_ptr_flag_bitsILi16EEENSS_INS5_IJNSA_ILi8EEESG_EEENS5_IJSG_SC_EEEEEEEvNS4_8identityES10_S1A_vS1B_EENS_8epilogue10collective18CollectiveEpilogueINS1D_23Sm100TmaWarpSpecializedILi4ELi2ELi16ELb1ELb0EEEJNS5_IJSG_SF_SG_EEENS5_IJNSS_ISG_SC_EENSS_INS5_IJNSA_ILi16EEENSA_ILi2EEEEEENS5_IJSC_SG_EEEEEEEESI_SJ_SI_SJ_NS1D_6fusion15FusionCallbacksIS1H_NS1Q_17LinearCombinationISI_fSI_fLNS_15FloatRoundStyleE2EEES1I_S1P_JEEENS4_5SM1004TMEM4LOAD26SM100_TMEM_LOAD_32dp32b16xENS4_13SM90_TMA_LOADENS11_INS12_ILi1ELi4ELi3EEES15_NSS_INS5_IJS16_S1K_EEENS5_IJS1K_SC_EEEEEEENS4_39AutoVectorizingCopyWithAssumedAlignmentILi128EEENS4_14SM90_TMA_STOREES25_S27_S27_EEEvvEEEEvNT_6ParamsE,"aw",@nobits
	.sectionflags	@""
	.align	16
	.zero		1024


//--------------------- .nv.shared.reserved.0     --------------------------
	.section	.nv.shared.reserved.0,"aw",@nobits
	.weak		__nv_reservedSMEM_offset_0_alias
	.size		__nv_reservedSMEM_offset_0_alias, 0, 64
	.other		__nv_reservedSMEM_offset_0_alias,@"STO_CUDA_RESERVED_SHARED STV_DEFAULT"
__nv_reservedSMEM_offset_0_alias:
	.zero		0
.nv.shared.reserved.0:
	.zero		64
	.weak		__nv_reservedSMEM_tcgen05_partition
	.type		__nv_reservedSMEM_tcgen05_partition,@object
	.size		__nv_reservedSMEM_tcgen05_partition,(.L_0 - __nv_reservedSMEM_tcgen05_partition)
__nv_reservedSMEM_tcgen05_partition:
	.zero		32
.L_0:


//--------------------- .nv.global                --------------------------
	.section	.nv.global,"aw",@nobits
.nv.global:
	.type		_ZN40_INTERNAL_f0a0bf20_4_k_cu_1a25c0b8_284694cute1_E,@object
	.size		_ZN40_INTERNAL_f0a0bf20_4_k_cu_1a25c0b8_284694cute1_E,(_ZN40_INTERNAL_f0a0bf20_4_k_cu_1a25c0b8_284694cuda3std3__45__cpo6cbeginE - _ZN40_INTERNAL_f0a0bf20_4_k_cu_1a25c0b8_284694cute1_E)
_ZN40_INTERNAL_f0a0bf20_4_k_cu_1a25c0b8_284694cute1_E:
	.zero		1
	.type		_ZN40_INTERNAL_f0a0bf20_4_k_cu_1a25c0b8_284694cuda3std3__45__cpo6cbeginE,@object
	.size		_ZN40_INTERNAL_f0a0bf20_4_k_cu_1a25c0b8_284694cuda3std3__45__cpo6cbeginE,(_ZN40_INTERNAL_f0a0bf20_4_k_cu_1a25c0b8_284694cuda3std3__48in_placeE - _ZN40_INTERNAL_f0a0bf20_4_k_cu_1a25c0b8_284694cuda3std3__45__cpo6cbeginE)
_ZN40_INTERNAL_f0a0bf20_4_k_cu_1a25c0b8_284694cuda3std3__45__cpo6cbeginE:
	.zero		1
	.type		_ZN40_INTERNAL_f0a0bf20_4_k_cu_1a25c0b8_284694cuda3std3__48in_placeE,@object
	.size		_ZN40_INTERNAL_f0a0bf20_4_k_cu_1a25c0b8_284694cuda3std3__48in_placeE,(_ZN40_INTERNAL_f0a0bf20_4_k_cu_1a25c0b8_284694cuda3std6ranges3__45__cpo9iter_moveE - _ZN40_INTERNAL_f0a0bf20_4_k_cu_1a25c0b8_284694cuda3std3__48in_placeE)
_ZN40_INTERNAL_f0a0bf20_4_k_cu_1a25c0b8_284694cuda3std3__48in_placeE:
	.zero		1
	.type		_ZN40_INTERNAL_f0a0bf20_4_k_cu_1a25c0b8_284694cuda3std6ranges3__45__cpo9iter_moveE,@object
	.size		_ZN40_INTERNAL_f0a0bf20_4_k_cu_1a25c0b8_284694cuda3std6ranges3__45__cpo9iter_moveE,(_ZN40_INTERNAL_f0a0bf20_4_k_cu_1a25c0b8_284694cuda3std3__45__cpo5beginE - _ZN40_INTERNAL_f0a0bf20_4_k_cu_1a25c0b8_284694cuda3std6ranges3__45__cpo9iter_moveE)
_ZN40_INTERNAL_f0a0bf20_4_k_cu_1a25c0b8_284694cuda3std6ranges3__45__cpo9iter_moveE:
	.zero		1
	.type		_ZN40_INTERNAL_f0a0bf20_4_k_cu_1a25c0b8_284694cuda3std3__45__cpo5beginE,@object
	.size		_ZN40_INTERNAL_f0a0bf20_4_k_cu_1a25c0b8_284694cuda3std3__45__cpo5beginE,(_ZN40_INTERNAL_f0a0bf20_4_k_cu_1a25c0b8_284694cuda3std3__442_GLOBAL__N__f0a0bf20_4_k_cu_1a25c0b8_284696ignoreE - _ZN40_INTERNAL_f0a0bf20_4_k_cu_1a25c0b8_284694cuda3std3__45__cpo5beginE)
_ZN40_INTERNAL_f0a0bf20_4_k_cu_1a25c0b8_284694cuda3std3__45__cpo5beginE:
	.zero		1
	.type		_ZN40_INTERNAL_f0a0bf20_4_k_cu_1a25c0b8_284694cuda3std3__442_GLOBAL__N__f0a0bf20_4_k_cu_1a25c0b8_284696ignoreE,@object
	.size		_ZN40_INTERNAL_f0a0bf20_4_k_cu_1a25c0b8_284694cuda3std3__442_GLOBAL__N__f0a0bf20_4_k_cu_1a25c0b8_284696ignoreE,(_ZN40_INTERNAL_f0a0bf20_4_k_cu_1a25c0b8_284694cute7productE - _ZN40_INTERNAL_f0a0bf20_4_k_cu_1a25c0b8_284694cuda3std3__442_GLOBAL__N__f0a0bf20_4_k_cu_1a25c0b8_284696ignoreE)
_ZN40_INTERNAL_f0a0bf20_4_k_cu_1a25c0b8_284694cuda3std3__442_GLOBAL__N__f0a0bf20_4_k_cu_1a25c0b8_284696ignoreE:
	.zero		1
	.type		_ZN40_INTERNAL_f0a0bf20_4_k_cu_1a25c0b8_284694cute7productE,@object
	.size		_ZN40_INTERNAL_f0a0bf20_4_k_cu_1a25c0b8_284694cute7productE,(_ZN40_INTERNAL_f0a0bf20_4_k_cu_1a25c0b8_284694cuda3std3__45__cpo3endE - _ZN40_INTERNAL_f0a0bf20_4_k_cu_1a25c0b8_284694cute7productE)
_ZN40_INTERNAL_f0a0bf20_4_k_cu_1a25c0b8_284694cute7productE:
	.zero		1
	.type		_ZN40_INTERNAL_f0a0bf20_4_k_cu_1a25c0b8_284694cuda3std3__45__cpo3endE,@object
	.size		_ZN40_INTERNAL_f0a0bf20_4_k_cu_1a25c0b8_284694cuda3std3__45__cpo3endE,(_ZN40_INTERNAL_f0a0bf20_4_k_cu_1a25c0b8_284694cuda3std3__419piecewise_constructE - _ZN40_INTERNAL_f0a0bf20_4_k_cu_1a25c0b8_284694cuda3std3__45__cpo3endE)
_ZN40_INTERNAL_f0a0bf20_4_k_cu_1a25c0b8_284694cuda3std3__45__cpo3endE:
	.zero		1
	.type		_ZN40_INTERNAL_f0a0bf20_4_k_cu_1a25c0b8_284694cuda3std3__419piecewise_constructE,@object
	.size		_ZN40_INTERNAL_f0a0bf20_4_k_cu_1a25c0b8_284694cuda3std3__419piecewise_constructE,(_ZN40_INTERNAL_f0a0bf20_4_k_cu_1a25c0b8_284694cuda3std3__45__cpo4cendE - _ZN40_INTERNAL_f0a0bf20_4_k_cu_1a25c0b8_284694cuda3std3__419piecewise_constructE)
_ZN40_INTERNAL_f0a0bf20_4_k_cu_1a25c0b8_284694cuda3std3__419piecewise_constructE:
	.zero		1
	.type		_ZN40_INTERNAL_f0a0bf20_4_k_cu_1a25c0b8_284694cuda3std3__45__cpo4cendE,@object
	.size		_ZN40_INTERNAL_f0a0bf20_4_k_cu_1a25c0b8_284694cuda3std3__45__cpo4cendE,(_ZN40_INTERNAL_f0a0bf20_4_k_cu_1a25c0b8_284694cuda3std6ranges3__45__cpo4swapE - _ZN40_INTERNAL_f0a0bf20_4_k_cu_1a25c0b8_284694cuda3std3__45__cpo4cendE)
_ZN40_INTERNAL_f0a0bf20_4_k_cu_1a25c0b8_284694cuda3std3__45__cpo4cendE:
	.zero		1
	.type		_ZN40_INTERNAL_f0a0bf20_4_k_cu_1a25c0b8_284694cuda3std6ranges3__45__cpo4swapE,@object
	.size		_ZN40_INTERNAL_f0a0bf20_4_k_cu_1a25c0b8_284694cuda3std6ranges3__45__cpo4swapE,(.L_10 - _ZN40_INTERNAL_f0a0bf20_4_k_cu_1a25c0b8_284694cuda3std6ranges3__45__cpo4swapE)
_ZN40_INTERNAL_f0a0bf20_4_k_cu_1a25c0b8_284694cuda3std6ranges3__45__cpo4swapE:
	.zero		1
.L_10:


//--------------------- .nv.constant0._ZN7cutlass13device_kernelINS_4gemm6kernel13GemmUniversalIN4cute5tupleIJiiiiEEENS1_10collective13CollectiveMmaINS1_35MainloopSm100TmaUmmaWarpSpecializedILi13ELi2ELi4ENS5_IJNS4_1CILi4EEESB_NSA_ILi1EEEEEEEENS5_IJNSA_ILi128EEESF_NSA_ILi64EEEEEENS_6half_tENS5_IJlSC_lEEESI_SJ_NS4_8TiledMMAINS4_8MMA_AtomIJNS4_26SM100_MMA_F16BF16_2x1SM_SSISI_SI_fLi128ELi128ELNS4_4UMMA5MajorE0ELSO_0ELNSN_7ScaleInE0ELSP_0EEEEEENS4_6LayoutINS5_IJSC_SC_SC_EEENS5_IJNSA_ILi0EEESU_SU_EEEEENS5_IJNS4_10UnderscoreESX_SX_EEEEENS4_28SM100_TMA_2SM_LOAD_MULTICASTENS4_14ComposedLayoutINS4_7SwizzleILi3ELi4ELi3EEENS4_18smem_ptr_flag_bitsILi16EEENSS_INS5_IJNSA_ILi8EEESG_EEENS5_IJSG_SC_EEEEEEEvNS4_8identityES10_S1A_vS1B_EENS_8epilogue10collective18CollectiveEpilogueINS1D_23Sm100TmaWarpSpecializedILi4ELi2ELi16ELb1ELb0EEEJNS5_IJSG_SF_SG_EEENS5_IJNSS_ISG_SC_EENSS_INS5_IJNSA_ILi16EEENSA_ILi2EEEEEENS5_IJSC_SG_EEEEEEEESI_SJ_SI_SJ_NS1D_6fusion15FusionCallbacksIS1H_NS1Q_17LinearCombinationISI_fSI_fLNS_15FloatRoundStyleE2EEES1I_S1P_JEEENS4_5SM1004TMEM4LOAD26SM100_TMEM_LOAD_32dp32b16xENS4_13SM90_TMA_LOADENS11_INS12_ILi1ELi4ELi3EEES15_NSS_INS5_IJS16_S1K_EEENS5_IJS1K_SC_EEEEEEENS4_39AutoVectorizingCopyWithAssumedAlignmentILi128EEENS4_14SM90_TMA_STOREES25_S27_S27_EEEvvEEEEvNT_6ParamsE --------------------------
	.section	.nv.constant0._ZN7cutlass13device_kernelINS_4gemm6kernel13GemmUniversalIN4cute5tupleIJiiiiEEENS1_10collective13CollectiveMmaINS1_35MainloopSm100TmaUmmaWarpSpecializedILi13ELi2ELi4ENS5_IJNS4_1CILi4EEESB_NSA_ILi1EEEEEEEENS5_IJNSA_ILi128EEESF_NSA_ILi64EEEEEENS_6half_tENS5_IJlSC_lEEESI_SJ_NS4_8TiledMMAINS4_8MMA_AtomIJNS4_26SM100_MMA_F16BF16_2x1SM_SSISI_SI_fLi128ELi128ELNS4_4UMMA5MajorE0ELSO_0ELNSN_7ScaleInE0ELSP_0EEEEEENS4_6LayoutINS5_IJSC_SC_SC_EEENS5_IJNSA_ILi0EEESU_SU_EEEEENS5_IJNS4_10UnderscoreESX_SX_EEEEENS4_28SM100_TMA_2SM_LOAD_MULTICASTENS4_14ComposedLayoutINS4_7SwizzleILi3ELi4ELi3EEENS4_18smem_ptr_flag_bitsILi16EEENSS_INS5_IJNSA_ILi8EEESG_EEENS5_IJSG_SC_EEEEEEEvNS4_8identityES10_S1A_vS1B_EENS_8epilogue10collective18CollectiveEpilogueINS1D_23Sm100TmaWarpSpecializedILi4ELi2ELi16ELb1ELb0EEEJNS5_IJSG_SF_SG_EEENS5_IJNSS_ISG_SC_EENSS_INS5_IJNSA_ILi16EEENSA_ILi2EEEEEENS5_IJSC_SG_EEEEEEEESI_SJ_SI_SJ_NS1D_6fusion15FusionCallbacksIS1H_NS1Q_17LinearCombinationISI_fSI_fLNS_15FloatRoundStyleE2EEES1I_S1P_JEEENS4_5SM1004TMEM4LOAD26SM100_TMEM_LOAD_32dp32b16xENS4_13SM90_TMA_LOADENS11_INS12_ILi1ELi4ELi3EEES15_NSS_INS5_IJS16_S1K_EEENS5_IJS1K_SC_EEEEEEENS4_39AutoVectorizingCopyWithAssumedAlignmentILi128EEENS4_14SM90_TMA_STOREES25_S27_S27_EEEvvEEEEvNT_6ParamsE,"a",@progbits
	.sectionflags	@""
	.align	4
.nv.constant0._ZN7cutlass13device_kernelINS_4gemm6kernel13GemmUniversalIN4cute5tupleIJiiiiEEENS1_10collective13CollectiveMmaINS1_35MainloopSm100TmaUmmaWarpSpecializedILi13ELi2ELi4ENS5_IJNS4_1CILi4EEESB_NSA_ILi1EEEEEEEENS5_IJNSA_ILi128EEESF_NSA_ILi64EEEEEENS_6half_tENS5_IJlSC_lEEESI_SJ_NS4_8TiledMMAINS4_8MMA_AtomIJNS4_26SM100_MMA_F16BF16_2x1SM_SSISI_SI_fLi128ELi128ELNS4_4UMMA5MajorE0ELSO_0ELNSN_7ScaleInE0ELSP_0EEEEEENS4_6LayoutINS5_IJSC_SC_SC_EEENS5_IJNSA_ILi0EEESU_SU_EEEEENS5_IJNS4_10UnderscoreESX_SX_EEEEENS4_28SM100_TMA_2SM_LOAD_MULTICASTENS4_14ComposedLayoutINS4_7SwizzleILi3ELi4ELi3EEENS4_18smem_ptr_flag_bitsILi16EEENSS_INS5_IJNSA_ILi8EEESG_EEENS5_IJSG_SC_EEEEEEEvNS4_8identityES10_S1A_vS1B_EENS_8epilogue10collective18CollectiveEpilogueINS1D_23Sm100TmaWarpSpecializedILi4ELi2ELi16ELb1ELb0EEEJNS5_IJSG_SF_SG_EEENS5_IJNSS_ISG_SC_EENSS_INS5_IJNSA_ILi16EEENSA_ILi2EEEEEENS5_IJSC_SG_EEEEEEEESI_SJ_SI_SJ_NS1D_6fusion15FusionCallbacksIS1H_NS1Q_17LinearCombinationISI_fSI_fLNS_15FloatRoundStyleE2EEES1I_S1P_JEEENS4_5SM1004TMEM4LOAD26SM100_TMEM_LOAD_32dp32b16xENS4_13SM90_TMA_LOADENS11_INS12_ILi1ELi4ELi3EEES15_NSS_INS5_IJS16_S1K_EEENS5_IJS1K_SC_EEEEEEENS4_39AutoVectorizingCopyWithAssumedAlignmentILi128EEENS4_14SM90_TMA_STOREES25_S27_S27_EEEvvEEEEvNT_6ParamsE:
	.zero		2944


//--------------------- SYMBOLS --------------------------

	.type		.nv.reservedSmem.offset0,@object
	.size		.nv.reservedSmem.offset0,0x4
	.type		.nv.reservedSmem.cap,@object
	.size		.nv.reservedSmem.cap,0x4
	.type		__assertfail,@function
